//
// Generated by NVIDIA NVVM Compiler
//
// Compiler Build ID: CL-36424714
// Cuda compilation tools, release 13.0, V13.0.88
// Based on NVVM 20.0.0
//

.version 9.0
.target sm_100
.address_size 64

	// .globl	_Z26inve_matrix_gauss_jordan_2PfS_i

.visible .entry _Z26inve_matrix_gauss_jordan_2PfS_i(
	.param .u64 .ptr .align 1 _Z26inve_matrix_gauss_jordan_2PfS_i_param_0,
	.param .u64 .ptr .align 1 _Z26inve_matrix_gauss_jordan_2PfS_i_param_1,
	.param .u32 _Z26inve_matrix_gauss_jordan_2PfS_i_param_2
)
{
	.reg .pred 	%p<14>;
	.reg .b32 	%r<42>;
	.reg .b32 	%f<127>;
	.reg .b64 	%rd<53>;

	ld.param.u64 	%rd7, [_Z26inve_matrix_gauss_jordan_2PfS_i_param_0];
	ld.param.u64 	%rd8, [_Z26inve_matrix_gauss_jordan_2PfS_i_param_1];
	ld.param.u32 	%r18, [_Z26inve_matrix_gauss_jordan_2PfS_i_param_2];
	cvta.to.global.u64 	%rd1, %rd8;
	cvta.to.global.u64 	%rd2, %rd7;
	mov.u32 	%r19, %tid.x;
	mov.u32 	%r20, %ctaid.x;
	mov.u32 	%r21, %ntid.x;
	mad.lo.s32 	%r1, %r20, %r21, %r19;
	setp.ge.s32 	%p1, %r1, %r18;
	setp.lt.s32 	%p2, %r18, 1;
	or.pred  	%p3, %p1, %p2;
	@%p3 bra 	$L__BB0_15;
	mul.lo.s32 	%r2, %r18, %r1;
	and.b32  	%r3, %r18, 7;
	and.b32  	%r4, %r18, 2147483640;
	neg.s32 	%r5, %r4;
	mul.wide.u32 	%rd3, %r18, 4;
	mov.b32 	%r36, 0;
$L__BB0_2:
	mul.lo.s32 	%r7, %r36, %r18;
	add.s32 	%r23, %r7, %r36;
	mul.wide.u32 	%rd9, %r23, 4;
	add.s64 	%rd10, %rd2, %rd9;
	ld.global.f32 	%f2, [%rd10];
	add.s32 	%r24, %r7, %r1;
	mul.wide.s32 	%rd11, %r24, 4;
	add.s64 	%rd12, %rd2, %rd11;
	ld.global.f32 	%f3, [%rd12];
	div.rn.f32 	%f4, %f3, %f2;
	st.global.f32 	[%rd12], %f4;
	add.s64 	%rd13, %rd1, %rd11;
	ld.global.f32 	%f5, [%rd13];
	div.rn.f32 	%f6, %f5, %f2;
	st.global.f32 	[%rd13], %f6;
	bar.sync 	0;
	setp.eq.s32 	%p4, %r1, %r36;
	@%p4 bra 	$L__BB0_14;
	setp.lt.u32 	%p5, %r18, 8;
	add.s32 	%r26, %r36, %r2;
	mul.wide.s32 	%rd14, %r26, 4;
	add.s64 	%rd15, %rd2, %rd14;
	ld.global.f32 	%f1, [%rd15];
	mov.b32 	%r40, 0;
	@%p5 bra 	$L__BB0_6;
	cvt.u64.u32 	%rd16, %r36;
	mad.lo.s64 	%rd52, %rd3, %rd16, 16;
	mov.u32 	%r37, %r2;
	mov.u32 	%r38, %r5;
$L__BB0_5:
	.pragma "nounroll";
	mul.wide.s32 	%rd17, %r37, 4;
	add.s64 	%rd18, %rd2, %rd52;
	ld.global.f32 	%f7, [%rd18+-16];
	mul.f32 	%f8, %f1, %f7;
	add.s64 	%rd19, %rd2, %rd17;
	ld.global.f32 	%f9, [%rd19];
	sub.f32 	%f10, %f9, %f8;
	st.global.f32 	[%rd19], %f10;
	add.s64 	%rd20, %rd1, %rd52;
	ld.global.f32 	%f11, [%rd20+-16];
	mul.f32 	%f12, %f1, %f11;
	add.s64 	%rd21, %rd1, %rd17;
	ld.global.f32 	%f13, [%rd21];
	sub.f32 	%f14, %f13, %f12;
	st.global.f32 	[%rd21], %f14;
	ld.global.f32 	%f15, [%rd18+-12];
	mul.f32 	%f16, %f1, %f15;
	ld.global.f32 	%f17, [%rd19+4];
	sub.f32 	%f18, %f17, %f16;
	st.global.f32 	[%rd19+4], %f18;
	ld.global.f32 	%f19, [%rd20+-12];
	mul.f32 	%f20, %f1, %f19;
	ld.global.f32 	%f21, [%rd21+4];
	sub.f32 	%f22, %f21, %f20;
	st.global.f32 	[%rd21+4], %f22;
	ld.global.f32 	%f23, [%rd18+-8];
	mul.f32 	%f24, %f1, %f23;
	ld.global.f32 	%f25, [%rd19+8];
	sub.f32 	%f26, %f25, %f24;
	st.global.f32 	[%rd19+8], %f26;
	ld.global.f32 	%f27, [%rd20+-8];
	mul.f32 	%f28, %f1, %f27;
	ld.global.f32 	%f29, [%rd21+8];
	sub.f32 	%f30, %f29, %f28;
	st.global.f32 	[%rd21+8], %f30;
	ld.global.f32 	%f31, [%rd18+-4];
	mul.f32 	%f32, %f1, %f31;
	ld.global.f32 	%f33, [%rd19+12];
	sub.f32 	%f34, %f33, %f32;
	st.global.f32 	[%rd19+12], %f34;
	ld.global.f32 	%f35, [%rd20+-4];
	mul.f32 	%f36, %f1, %f35;
	ld.global.f32 	%f37, [%rd21+12];
	sub.f32 	%f38, %f37, %f36;
	st.global.f32 	[%rd21+12], %f38;
	ld.global.f32 	%f39, [%rd18];
	mul.f32 	%f40, %f1, %f39;
	ld.global.f32 	%f41, [%rd19+16];
	sub.f32 	%f42, %f41, %f40;
	st.global.f32 	[%rd19+16], %f42;
	ld.global.f32 	%f43, [%rd20];
	mul.f32 	%f44, %f1, %f43;
	ld.global.f32 	%f45, [%rd21+16];
	sub.f32 	%f46, %f45, %f44;
	st.global.f32 	[%rd21+16], %f46;
	ld.global.f32 	%f47, [%rd18+4];
	mul.f32 	%f48, %f1, %f47;
	ld.global.f32 	%f49, [%rd19+20];
	sub.f32 	%f50, %f49, %f48;
	st.global.f32 	[%rd19+20], %f50;
	ld.global.f32 	%f51, [%rd20+4];
	mul.f32 	%f52, %f1, %f51;
	ld.global.f32 	%f53, [%rd21+20];
	sub.f32 	%f54, %f53, %f52;
	st.global.f32 	[%rd21+20], %f54;
	ld.global.f32 	%f55, [%rd18+8];
	mul.f32 	%f56, %f1, %f55;
	ld.global.f32 	%f57, [%rd19+24];
	sub.f32 	%f58, %f57, %f56;
	st.global.f32 	[%rd19+24], %f58;
	ld.global.f32 	%f59, [%rd20+8];
	mul.f32 	%f60, %f1, %f59;
	ld.global.f32 	%f61, [%rd21+24];
	sub.f32 	%f62, %f61, %f60;
	st.global.f32 	[%rd21+24], %f62;
	ld.global.f32 	%f63, [%rd18+12];
	mul.f32 	%f64, %f1, %f63;
	ld.global.f32 	%f65, [%rd19+28];
	sub.f32 	%f66, %f65, %f64;
	st.global.f32 	[%rd19+28], %f66;
	ld.global.f32 	%f67, [%rd20+12];
	mul.f32 	%f68, %f1, %f67;
	ld.global.f32 	%f69, [%rd21+28];
	sub.f32 	%f70, %f69, %f68;
	st.global.f32 	[%rd21+28], %f70;
	add.s32 	%r38, %r38, 8;
	add.s64 	%rd52, %rd52, 32;
	add.s32 	%r37, %r37, 8;
	setp.ne.s32 	%p6, %r38, 0;
	mov.u32 	%r40, %r4;
	@%p6 bra 	$L__BB0_5;
$L__BB0_6:
	setp.eq.s32 	%p7, %r3, 0;
	@%p7 bra 	$L__BB0_14;
	add.s32 	%r27, %r3, -1;
	setp.lt.u32 	%p8, %r27, 3;
	@%p8 bra 	$L__BB0_9;
	add.s32 	%r28, %r40, %r7;
	mul.wide.u32 	%rd22, %r28, 4;
	add.s64 	%rd23, %rd2, %rd22;
	ld.global.f32 	%f71, [%rd23];
	mul.f32 	%f72, %f1, %f71;
	add.s32 	%r29, %r40, %r2;
	mul.wide.s32 	%rd24, %r29, 4;
	add.s64 	%rd25, %rd2, %rd24;
	ld.global.f32 	%f73, [%rd25];
	sub.f32 	%f74, %f73, %f72;
	st.global.f32 	[%rd25], %f74;
	add.s64 	%rd26, %rd1, %rd22;
	ld.global.f32 	%f75, [%rd26];
	mul.f32 	%f76, %f1, %f75;
	add.s64 	%rd27, %rd1, %rd24;
	ld.global.f32 	%f77, [%rd27];
	sub.f32 	%f78, %f77, %f76;
	st.global.f32 	[%rd27], %f78;
	cvt.u64.u32 	%rd28, %r7;
	cvt.u64.u32 	%rd29, %r40;
	add.s64 	%rd30, %rd29, %rd28;
	shl.b64 	%rd31, %rd30, 2;
	add.s64 	%rd32, %rd2, %rd31;
	ld.global.f32 	%f79, [%rd32+4];
	mul.f32 	%f80, %f1, %f79;
	ld.global.f32 	%f81, [%rd25+4];
	sub.f32 	%f82, %f81, %f80;
	st.global.f32 	[%rd25+4], %f82;
	add.s64 	%rd33, %rd1, %rd31;
	ld.global.f32 	%f83, [%rd33+4];
	mul.f32 	%f84, %f1, %f83;
	ld.global.f32 	%f85, [%rd27+4];
	sub.f32 	%f86, %f85, %f84;
	st.global.f32 	[%rd27+4], %f86;
	ld.global.f32 	%f87, [%rd32+8];
	mul.f32 	%f88, %f1, %f87;
	ld.global.f32 	%f89, [%rd25+8];
	sub.f32 	%f90, %f89, %f88;
	st.global.f32 	[%rd25+8], %f90;
	ld.global.f32 	%f91, [%rd33+8];
	mul.f32 	%f92, %f1, %f91;
	ld.global.f32 	%f93, [%rd27+8];
	sub.f32 	%f94, %f93, %f92;
	st.global.f32 	[%rd27+8], %f94;
	ld.global.f32 	%f95, [%rd32+12];
	mul.f32 	%f96, %f1, %f95;
	ld.global.f32 	%f97, [%rd25+12];
	sub.f32 	%f98, %f97, %f96;
	st.global.f32 	[%rd25+12], %f98;
	ld.global.f32 	%f99, [%rd33+12];
	mul.f32 	%f100, %f1, %f99;
	ld.global.f32 	%f101, [%rd27+12];
	sub.f32 	%f102, %f101, %f100;
	st.global.f32 	[%rd27+12], %f102;
	add.s32 	%r40, %r40, 4;
$L__BB0_9:
	and.b32  	%r30, %r18, 3;
	setp.eq.s32 	%p9, %r30, 0;
	@%p9 bra 	$L__BB0_14;
	setp.eq.s32 	%p10, %r30, 1;
	@%p10 bra 	$L__BB0_12;
	add.s32 	%r31, %r40, %r7;
	mul.wide.u32 	%rd34, %r31, 4;
	add.s64 	%rd35, %rd2, %rd34;
	ld.global.f32 	%f103, [%rd35];
	mul.f32 	%f104, %f1, %f103;
	add.s32 	%r32, %r40, %r2;
	mul.wide.s32 	%rd36, %r32, 4;
	add.s64 	%rd37, %rd2, %rd36;
	ld.global.f32 	%f105, [%rd37];
	sub.f32 	%f106, %f105, %f104;
	st.global.f32 	[%rd37], %f106;
	add.s64 	%rd38, %rd1, %rd34;
	ld.global.f32 	%f107, [%rd38];
	mul.f32 	%f108, %f1, %f107;
	add.s64 	%rd39, %rd1, %rd36;
	ld.global.f32 	%f109, [%rd39];
	sub.f32 	%f110, %f109, %f108;
	st.global.f32 	[%rd39], %f110;
	cvt.u64.u32 	%rd40, %r7;
	cvt.u64.u32 	%rd41, %r40;
	add.s64 	%rd42, %rd41, %rd40;
	shl.b64 	%rd43, %rd42, 2;
	add.s64 	%rd44, %rd2, %rd43;
	ld.global.f32 	%f111, [%rd44+4];
	mul.f32 	%f112, %f1, %f111;
	ld.global.f32 	%f113, [%rd37+4];
	sub.f32 	%f114, %f113, %f112;
	st.global.f32 	[%rd37+4], %f114;
	add.s64 	%rd45, %rd1, %rd43;
	ld.global.f32 	%f115, [%rd45+4];
	mul.f32 	%f116, %f1, %f115;
	ld.global.f32 	%f117, [%rd39+4];
	sub.f32 	%f118, %f117, %f116;
	st.global.f32 	[%rd39+4], %f118;
	add.s32 	%r40, %r40, 2;
$L__BB0_12:
	and.b32  	%r33, %r18, 1;
	setp.eq.b32 	%p11, %r33, 1;
	not.pred 	%p12, %p11;
	@%p12 bra 	$L__BB0_14;
	add.s32 	%r34, %r40, %r7;
	mul.wide.u32 	%rd46, %r34, 4;
	add.s64 	%rd47, %rd2, %rd46;
	ld.global.f32 	%f119, [%rd47];
	mul.f32 	%f120, %f1, %f119;
	add.s32 	%r35, %r40, %r2;
	mul.wide.s32 	%rd48, %r35, 4;
	add.s64 	%rd49, %rd2, %rd48;
	ld.global.f32 	%f121, [%rd49];
	sub.f32 	%f122, %f121, %f120;
	st.global.f32 	[%rd49], %f122;
	add.s64 	%rd50, %rd1, %rd46;
	ld.global.f32 	%f123, [%rd50];
	mul.f32 	%f124, %f1, %f123;
	add.s64 	%rd51, %rd1, %rd48;
	ld.global.f32 	%f125, [%rd51];
	sub.f32 	%f126, %f125, %f124;
	st.global.f32 	[%rd51], %f126;
$L__BB0_14:
	bar.sync 	0;
	add.s32 	%r36, %r36, 1;
	setp.ne.s32 	%p13, %r36, %r18;
	@%p13 bra 	$L__BB0_2;
$L__BB0_15:
	ret;

}
	// .globl	_Z29inve_matrix_gauss_jordan_cudaPfS_ii
.visible .entry _Z29inve_matrix_gauss_jordan_cudaPfS_ii(
	.param .u64 .ptr .align 1 _Z29inve_matrix_gauss_jordan_cudaPfS_ii_param_0,
	.param .u64 .ptr .align 1 _Z29inve_matrix_gauss_jordan_cudaPfS_ii_param_1,
	.param .u32 _Z29inve_matrix_gauss_jordan_cudaPfS_ii_param_2,
	.param .u32 _Z29inve_matrix_gauss_jordan_cudaPfS_ii_param_3
)
{
	.reg .pred 	%p<13>;
	.reg .b32 	%r<23>;
	.reg .b32 	%f<19>;
	.reg .b64 	%rd<25>;

	ld.param.u64 	%rd3, [_Z29inve_matrix_gauss_jordan_cudaPfS_ii_param_0];
	ld.param.u64 	%rd4, [_Z29inve_matrix_gauss_jordan_cudaPfS_ii_param_1];
	ld.param.u32 	%r9, [_Z29inve_matrix_gauss_jordan_cudaPfS_ii_param_2];
	ld.param.u32 	%r8, [_Z29inve_matrix_gauss_jordan_cudaPfS_ii_param_3];
	cvta.to.global.u64 	%rd1, %rd4;
	cvta.to.global.u64 	%rd2, %rd3;
	mov.u32 	%r10, %ctaid.x;
	mov.u32 	%r11, %ntid.x;
	mov.u32 	%r12, %tid.x;
	mad.lo.s32 	%r1, %r10, %r11, %r12;
	mov.u32 	%r13, %ctaid.y;
	mov.u32 	%r14, %ntid.y;
	mov.u32 	%r15, %tid.y;
	mad.lo.s32 	%r16, %r13, %r14, %r15;
	max.s32 	%r17, %r1, %r16;
	setp.ge.s32 	%p1, %r17, %r9;
	@%p1 bra 	$L__BB1_10;
	mul.lo.s32 	%r3, %r8, %r9;
	add.s32 	%r4, %r3, %r8;
	mul.wide.s32 	%rd5, %r4, 4;
	add.s64 	%rd6, %rd2, %rd5;
	ld.global.f32 	%f1, [%rd6];
	setp.ne.s32 	%p2, %r1, %r8;
	setp.eq.s32 	%p3, %r1, %r16;
	or.pred  	%p4, %p2, %p3;
	@%p4 bra 	$L__BB1_3;
	add.s32 	%r18, %r3, %r16;
	mul.wide.s32 	%rd7, %r18, 4;
	add.s64 	%rd8, %rd1, %rd7;
	ld.global.f32 	%f3, [%rd8];
	div.rn.f32 	%f4, %f3, %f1;
	st.global.f32 	[%rd8], %f4;
	add.s64 	%rd9, %rd2, %rd7;
	ld.global.f32 	%f5, [%rd9];
	div.rn.f32 	%f6, %f5, %f1;
	st.global.f32 	[%rd9], %f6;
$L__BB1_3:
	setp.ne.s32 	%p5, %r1, %r8;
	setp.ne.s32 	%p6, %r1, %r16;
	or.pred  	%p7, %p6, %p5;
	@%p7 bra 	$L__BB1_5;
	mul.wide.u32 	%rd10, %r4, 4;
	add.s64 	%rd11, %rd1, %rd10;
	ld.global.f32 	%f7, [%rd11];
	div.rn.f32 	%f8, %f7, %f1;
	st.global.f32 	[%rd11], %f8;
	add.s64 	%rd12, %rd2, %rd10;
	ld.global.f32 	%f9, [%rd12];
	div.rn.f32 	%f10, %f9, %f1;
	st.global.f32 	[%rd12], %f10;
$L__BB1_5:
	setp.eq.s32 	%p8, %r1, %r8;
	@%p8 bra 	$L__BB1_8;
	mul.lo.s32 	%r19, %r9, %r1;
	add.s32 	%r20, %r19, %r8;
	mul.wide.s32 	%rd13, %r20, 4;
	add.s64 	%rd14, %rd2, %rd13;
	ld.global.f32 	%f2, [%rd14];
	add.s32 	%r5, %r3, %r16;
	mul.wide.s32 	%rd15, %r5, 4;
	add.s64 	%rd16, %rd1, %rd15;
	ld.global.f32 	%f11, [%rd16];
	mul.f32 	%f12, %f2, %f11;
	add.s32 	%r6, %r19, %r16;
	mul.wide.s32 	%rd17, %r6, 4;
	add.s64 	%rd18, %rd1, %rd17;
	ld.global.f32 	%f13, [%rd18];
	sub.f32 	%f14, %f13, %f12;
	st.global.f32 	[%rd18], %f14;
	setp.eq.s32 	%p9, %r16, %r8;
	@%p9 bra 	$L__BB1_8;
	add.s64 	%rd20, %rd2, %rd15;
	ld.global.f32 	%f15, [%rd20];
	mul.f32 	%f16, %f2, %f15;
	add.s64 	%rd22, %rd2, %rd17;
	ld.global.f32 	%f17, [%rd22];
	sub.f32 	%f18, %f17, %f16;
	st.global.f32 	[%rd22], %f18;
$L__BB1_8:
	setp.eq.s32 	%p10, %r1, %r8;
	setp.ne.s32 	%p11, %r16, %r8;
	or.pred  	%p12, %p10, %p11;
	@%p12 bra 	$L__BB1_10;
	mad.lo.s32 	%r21, %r9, %r1, %r8;
	mul.wide.s32 	%rd23, %r21, 4;
	add.s64 	%rd24, %rd2, %rd23;
	mov.b32 	%r22, 0;
	st.global.u32 	[%rd24], %r22;
$L__BB1_10:
	ret;

}


// ===== COMPILED SASS (sm_100) =====

	.target	sm_100

	.elftype	@"ET_EXEC"


//--------------------- .note.nv.tkinfo           --------------------------
	.section	.note.nv.tkinfo,"",@"SHT_NOTE"
	.sectionflags	@"SHF_NOTE_NV_TKINFO"
	.tkinfo
        /*0018*/ 	.word	0x00000002
        /*0030*/ 	.string	""
        /*0030*/ 	.string	"ptxas"
        /*0030*/ 	.string	"Cuda compilation tools, release 13.0, V13.0.88"
        /*0030*/ 	.string	"Build cuda_13.0.r13.0/compiler.36424714_0"
        /*0030*/ 	.string	"-arch sm_100 -m 64 "



//--------------------- .note.nv.cuinfo           --------------------------
	.section	.note.nv.cuinfo,"",@"SHT_NOTE"
	.sectionflags	@"SHF_NOTE_NV_CUINFO"
        /*0018*/ 	.short	0x0002
        /*001a*/ 	.short	0x0064
        /*001c*/ 	.short	0x0082
	.zero		2


//--------------------- .nv.info                  --------------------------
	.section	.nv.info,"",@"SHT_CUDA_INFO"
	.align	4


	//----- nvinfo : EIATTR_REGCOUNT
	.align		4
        /*0000*/ 	.byte	0x04, 0x2f
        /*0002*/ 	.short	(.L_1 - .L_0)
	.align		4
.L_0:
        /*0004*/ 	.word	index@(_Z26inve_matrix_gauss_jordan_2PfS_i)
        /*0008*/ 	.word	0x00000020


	//----- nvinfo : EIATTR_FRAME_SIZE
	.align		4
.L_1:
        /*000c*/ 	.byte	0x04, 0x11
        /*000e*/ 	.short	(.L_3 - .L_2)
	.align		4
.L_2:
        /*0010*/ 	.word	index@($__internal_1_$__cuda_sm3x_div_rn_noftz_f32_slowpath)
        /*0014*/ 	.word	0x00000000


	//----- nvinfo : EIATTR_FRAME_SIZE
	.align		4
.L_3:
        /*0018*/ 	.byte	0x04, 0x11
        /*001a*/ 	.short	(.L_5 - .L_4)
	.align		4
.L_4:
        /*001c*/ 	.word	index@(_Z26inve_matrix_gauss_jordan_2PfS_i)
        /*0020*/ 	.word	0x00000000


	//----- nvinfo : EIATTR_REGCOUNT
	.align		4
.L_5:
        /*0024*/ 	.byte	0x04, 0x2f
        /*0026*/ 	.short	(.L_7 - .L_6)
	.align		4
.L_6:
        /*0028*/ 	.word	index@(_Z29inve_matrix_gauss_jordan_cudaPfS_ii)
        /*002c*/ 	.word	0x00000015


	//----- nvinfo : EIATTR_FRAME_SIZE
	.align		4
.L_7:
        /*0030*/ 	.byte	0x04, 0x11
        /*0032*/ 	.short	(.L_9 - .L_8)
	.align		4
.L_8:
        /*0034*/ 	.word	index@($__internal_0_$__cuda_sm3x_div_rn_noftz_f32_slowpath)
        /*0038*/ 	.word	0x00000000


	//----- nvinfo : EIATTR_FRAME_SIZE
	.align		4
.L_9:
        /*003c*/ 	.byte	0x04, 0x11
        /*003e*/ 	.short	(.L_11 - .L_10)
	.align		4
.L_10:
        /*0040*/ 	.word	index@(_Z29inve_matrix_gauss_jordan_cudaPfS_ii)
        /*0044*/ 	.word	0x00000000


	//----- nvinfo : EIATTR_MIN_STACK_SIZE
	.align		4
.L_11:
        /*0048*/ 	.byte	0x04, 0x12
        /*004a*/ 	.short	(.L_13 - .L_12)
	.align		4
.L_12:
        /*004c*/ 	.word	index@(_Z29inve_matrix_gauss_jordan_cudaPfS_ii)
        /*0050*/ 	.word	0x00000000


	//----- nvinfo : EIATTR_MIN_STACK_SIZE
	.align		4
.L_13:
        /*0054*/ 	.byte	0x04, 0x12
        /*0056*/ 	.short	(.L_15 - .L_14)
	.align		4
.L_14:
        /*0058*/ 	.word	index@(_Z26inve_matrix_gauss_jordan_2PfS_i)
        /*005c*/ 	.word	0x00000000
.L_15:


//--------------------- .nv.compat                --------------------------
	.section	.nv.compat,"",@"SHT_CUDA_COMPAT_INFO"
	.align	4
        /*0000*/ 	.byte	0x02, 0x09, 0x00, 0x00, 0x02, 0x02, 0x01, 0x00, 0x02, 0x05, 0x05, 0x00, 0x03, 0x07, 0x01, 0x01
        /*0010*/ 	.byte	0x02, 0x03, 0x00, 0x00, 0x02, 0x06, 0x01, 0x00, 0x04, 0x0b, 0x08, 0x00, 0x01, 0x00, 0x00, 0x00
        /*0020*/ 	.byte	0x00, 0x00, 0x00, 0x00


//--------------------- .nv.info._Z29inve_matrix_gauss_jordan_cudaPfS_ii --------------------------
	.section	.nv.info._Z29inve_matrix_gauss_jordan_cudaPfS_ii,"",@"SHT_CUDA_INFO"
	.sectionflags	@""
	.align	4


	//----- nvinfo : EIATTR_CUDA_API_VERSION
	.align		4
        /*0000*/ 	.byte	0x04, 0x37
        /*0002*/ 	.short	(.L_17 - .L_16)
.L_16:
        /*0004*/ 	.word	0x00000082


	//----- nvinfo : EIATTR_KPARAM_INFO
	.align		4
.L_17:
        /*0008*/ 	.byte	0x04, 0x17
        /*000a*/ 	.short	(.L_19 - .L_18)
.L_18:
        /*000c*/ 	.word	0x00000000
        /*0010*/ 	.short	0x0003
        /*0012*/ 	.short	0x0014
        /*0014*/ 	.byte	0x00, 0xf0, 0x11, 0x00


	//----- nvinfo : EIATTR_KPARAM_INFO
	.align		4
.L_19:
        /*0018*/ 	.byte	0x04, 0x17
        /*001a*/ 	.short	(.L_21 - .L_20)
.L_20:
        /*001c*/ 	.word	0x00000000
        /*0020*/ 	.short	0x0002
        /*0022*/ 	.short	0x0010
        /*0024*/ 	.byte	0x00, 0xf0, 0x11, 0x00


	//----- nvinfo : EIATTR_KPARAM_INFO
	.align		4
.L_21:
        /*0028*/ 	.byte	0x04, 0x17
        /*002a*/ 	.short	(.L_23 - .L_22)
.L_22:
        /*002c*/ 	.word	0x00000000
        /*0030*/ 	.short	0x0001
        /*0032*/ 	.short	0x0008
        /*0034*/ 	.byte	0x00, 0xf5, 0x21, 0x00


	//----- nvinfo : EIATTR_KPARAM_INFO
	.align		4
.L_23:
        /*0038*/ 	.byte	0x04, 0x17
        /*003a*/ 	.short	(.L_25 - .L_24)
.L_24:
        /*003c*/ 	.word	0x00000000
        /*0040*/ 	.short	0x0000
        /*0042*/ 	.short	0x0000
        /*0044*/ 	.byte	0x00, 0xf5, 0x21, 0x00


	//----- nvinfo : EIATTR_SPARSE_MMA_MASK
	.align		4
.L_25:
        /*0048*/ 	.byte	0x03, 0x50
        /*004a*/ 	.short	0x0000


	//----- nvinfo : EIATTR_MAXREG_COUNT
	.align		4
        /*004c*/ 	.byte	0x03, 0x1b
        /*004e*/ 	.short	0x00ff


	//----- nvinfo : EIATTR_MERCURY_ISA_VERSION
	.align		4
        /*0050*/ 	.byte	0x03, 0x5f
        /*0052*/ 	.short	0x0101


	//----- nvinfo : EIATTR_VRC_CTA_INIT_COUNT
	.align		4
        /*0054*/ 	.byte	0x02, 0x4a
	.zero		1
	.zero		1


	//----- nvinfo : EIATTR_EXIT_INSTR_OFFSETS
	.align		4
        /*0058*/ 	.byte	0x04, 0x1c
        /*005a*/ 	.short	(.L_27 - .L_26)


	//   ....[0]....
.L_26:
        /*005c*/ 	.word	0x000000c0


	//   ....[1]....
        /*0060*/ 	.word	0x000007d0


	//   ....[2]....
        /*0064*/ 	.word	0x00000830


	//----- nvinfo : EIATTR_CRS_STACK_SIZE
	.align		4
.L_27:
        /*0068*/ 	.byte	0x04, 0x1e
        /*006a*/ 	.short	(.L_29 - .L_28)
.L_28:
        /*006c*/ 	.word	0x00000000


	//----- nvinfo : EIATTR_CBANK_PARAM_SIZE
	.align		4
.L_29:
        /*0070*/ 	.byte	0x03, 0x19
        /*0072*/ 	.short	0x0018


	//----- nvinfo : EIATTR_PARAM_CBANK
	.align		4
        /*0074*/ 	.byte	0x04, 0x0a
        /*0076*/ 	.short	(.L_31 - .L_30)
	.align		4
.L_30:
        /*0078*/ 	.word	index@(.nv.constant0._Z29inve_matrix_gauss_jordan_cudaPfS_ii)
        /*007c*/ 	.short	0x0380
        /*007e*/ 	.short	0x0018


	//----- nvinfo : EIATTR_SW_WAR
	.align		4
.L_31:
        /*0080*/ 	.byte	0x04, 0x36
        /*0082*/ 	.short	(.L_33 - .L_32)
.L_32:
        /*0084*/ 	.word	0x00000008
.L_33:


//--------------------- .nv.info._Z26inve_matrix_gauss_jordan_2PfS_i --------------------------
	.section	.nv.info._Z26inve_matrix_gauss_jordan_2PfS_i,"",@"SHT_CUDA_INFO"
	.sectionflags	@""
	.align	4


	//----- nvinfo : EIATTR_CUDA_API_VERSION
	.align		4
        /*0000*/ 	.byte	0x04, 0x37
        /*0002*/ 	.short	(.L_35 - .L_34)
.L_34:
        /*0004*/ 	.word	0x00000082


	//----- nvinfo : EIATTR_KPARAM_INFO
	.align		4
.L_35:
        /*0008*/ 	.byte	0x04, 0x17
        /*000a*/ 	.short	(.L_37 - .L_36)
.L_36:
        /*000c*/ 	.word	0x00000000
        /*0010*/ 	.short	0x0002
        /*0012*/ 	.short	0x0010
        /*0014*/ 	.byte	0x00, 0xf0, 0x11, 0x00


	//----- nvinfo : EIATTR_KPARAM_INFO
	.align		4
.L_37:
        /*0018*/ 	.byte	0x04, 0x17
        /*001a*/ 	.short	(.L_39 - .L_38)
.L_38:
        /*001c*/ 	.word	0x00000000
        /*0020*/ 	.short	0x0001
        /*0022*/ 	.short	0x0008
        /*0024*/ 	.byte	0x00, 0xf5, 0x21, 0x00


	//----- nvinfo : EIATTR_KPARAM_INFO
	.align		4
.L_39:
        /*0028*/ 	.byte	0x04, 0x17
        /*002a*/ 	.short	(.L_41 - .L_40)
.L_40:
        /*002c*/ 	.word	0x00000000
        /*0030*/ 	.short	0x0000
        /*0032*/ 	.short	0x0000
        /*0034*/ 	.byte	0x00, 0xf5, 0x21, 0x00


	//----- nvinfo : EIATTR_SPARSE_MMA_MASK
	.align		4
.L_41:
        /*0038*/ 	.byte	0x03, 0x50
        /*003a*/ 	.short	0x0000


	//----- nvinfo : EIATTR_MAXREG_COUNT
	.align		4
        /*003c*/ 	.byte	0x03, 0x1b
        /*003e*/ 	.short	0x00ff


	//----- nvinfo : EIATTR_NUM_BARRIERS
	.align		4
        /*0040*/ 	.byte	0x02, 0x4c
        /*0042*/ 	.byte	0x01
	.zero		1


	//----- nvinfo : EIATTR_MERCURY_ISA_VERSION
	.align		4
        /*0044*/ 	.byte	0x03, 0x5f
        /*0046*/ 	.short	0x0101


	//----- nvinfo : EIATTR_VRC_CTA_INIT_COUNT
	.align		4
        /*0048*/ 	.byte	0x02, 0x4a
	.zero		1
	.zero		1


	//----- nvinfo : EIATTR_EXIT_INSTR_OFFSETS
	.align		4
        /*004c*/ 	.byte	0x04, 0x1c
        /*004e*/ 	.short	(.L_43 - .L_42)


	//   ....[0]....
.L_42:
        /*0050*/ 	.word	0x00000080


	//   ....[1]....
        /*0054*/ 	.word	0x000010e0


	//----- nvinfo : EIATTR_CRS_STACK_SIZE
	.align		4
.L_43:
        /*0058*/ 	.byte	0x04, 0x1e
        /*005a*/ 	.short	(.L_45 - .L_44)
.L_44:
        /*005c*/ 	.word	0x00000000


	//----- nvinfo : EIATTR_CBANK_PARAM_SIZE
	.align		4
.L_45:
        /*0060*/ 	.byte	0x03, 0x19
        /*0062*/ 	.short	0x0014


	//----- nvinfo : EIATTR_PARAM_CBANK
	.align		4
        /*0064*/ 	.byte	0x04, 0x0a
        /*0066*/ 	.short	(.L_47 - .L_46)
	.align		4
.L_46:
        /*0068*/ 	.word	index@(.nv.constant0._Z26inve_matrix_gauss_jordan_2PfS_i)
        /*006c*/ 	.short	0x0380
        /*006e*/ 	.short	0x0014


	//----- nvinfo : EIATTR_SW_WAR
	.align		4
.L_47:
        /*0070*/ 	.byte	0x04, 0x36
        /*0072*/ 	.short	(.L_49 - .L_48)
.L_48:
        /*0074*/ 	.word	0x00000008
.L_49:


//--------------------- .nv.callgraph             --------------------------
	.section	.nv.callgraph,"",@"SHT_CUDA_CALLGRAPH"
	.align	4
	.sectionentsize	8
	.align		4
        /*0000*/ 	.word	0x00000000
	.align		4
        /*0004*/ 	.word	0xffffffff
	.align		4
        /*0008*/ 	.word	0x00000000
	.align		4
        /*000c*/ 	.word	0xfffffffe
	.align		4
        /*0010*/ 	.word	0x00000000
	.align		4
        /*0014*/ 	.word	0xfffffffd
	.align		4
        /*0018*/ 	.word	0x00000000
	.align		4
        /*001c*/ 	.word	0xfffffffc


//--------------------- .text._Z29inve_matrix_gauss_jordan_cudaPfS_ii --------------------------
	.section	.text._Z29inve_matrix_gauss_jordan_cudaPfS_ii,"ax",@progbits
	.align	128
        .global         _Z29inve_matrix_gauss_jordan_cudaPfS_ii
        .type           _Z29inve_matrix_gauss_jordan_cudaPfS_ii,@function
        .size           _Z29inve_matrix_gauss_jordan_cudaPfS_ii,(.L_x_47 - _Z29inve_matrix_gauss_jordan_cudaPfS_ii)
        .other          _Z29inve_matrix_gauss_jordan_cudaPfS_ii,@"STO_CUDA_ENTRY STV_DEFAULT"
_Z29inve_matrix_gauss_jordan_cudaPfS_ii:
.text._Z29inve_matrix_gauss_jordan_cudaPfS_ii:
[----:B------:R-:W-:Y:S01]  /*0000*/  LDC R1, c[0x0][0x37c] ;  /* 0x0000df00ff017b82 */ /* 0x000fe20000000800 */
[----:B------:R-:W0:Y:S07]  /*0010*/  S2R R3, SR_TID.X ;  /* 0x0000000000037919 */ /* 0x000e2e0000002100 */
[----:B------:R-:W0:Y:S01]  /*0020*/  LDC R2, c[0x0][0x360] ;  /* 0x0000d800ff027b82 */ /* 0x000e220000000800 */
[----:B------:R-:W1:Y:S01]  /*0030*/  LDCU UR6, c[0x0][0x390] ;  /* 0x00007200ff0677ac */ /* 0x000e620008000800 */
[----:B------:R-:W2:Y:S06]  /*0040*/  S2R R0, SR_TID.Y ;  /* 0x0000000000007919 */ /* 0x000eac0000002200 */
[----:B------:R-:W0:Y:S08]  /*0050*/  S2UR UR4, SR_CTAID.X ;  /* 0x00000000000479c3 */ /* 0x000e300000002500 */
[----:B------:R-:W2:Y:S08]  /*0060*/  S2UR UR5, SR_CTAID.Y ;  /* 0x00000000000579c3 */ /* 0x000eb00000002600 */
[----:B------:R-:W2:Y:S01]  /*0070*/  LDC R9, c[0x0][0x364] ;  /* 0x0000d900ff097b82 */ /* 0x000ea20000000800 */
[----:B0-----:R-:W-:-:S02]  /*0080*/  IMAD R2, R2, UR4, R3 ;  /* 0x0000000402027c24 */ /* 0x001fc4000f8e0203 */
[----:B--2---:R-:W-:-:S05]  /*0090*/  IMAD R9, R9, UR5, R0 ;  /* 0x0000000509097c24 */ /* 0x004fca000f8e0200 */
[----:B------:R-:W-:-:S04]  /*00a0*/  VIMNMX R0, PT, PT, R2, R9, !PT ;  /* 0x0000000902007248 */ /* 0x000fc80007fe0100 */
[----:B-1----:R-:W-:-:S13]  /*00b0*/  ISETP.GE.AND P0, PT, R0, UR6, PT ;  /* 0x0000000600007c0c */ /* 0x002fda000bf06270 */
[----:B------:R-:W-:Y:S05]  /*00c0*/  @P0 EXIT ;  /* 0x000000000000094d */ /* 0x000fea0003800000 */
[----:B------:R-:W0:Y:S01]  /*00d0*/  LDC R6, c[0x0][0x394] ;  /* 0x0000e500ff067b82 */ /* 0x000e220000000800 */
[----:B------:R-:W1:Y:S07]  /*00e0*/  LDCU.64 UR4, c[0x0][0x358] ;  /* 0x00006b00ff0477ac */ /* 0x000e6e0008000a00 */
[----:B------:R-:W2:Y:S01]  /*00f0*/  LDC.64 R4, c[0x0][0x380] ;  /* 0x0000e000ff047b82 */ /* 0x000ea20000000a00 */
[----:B0-----:R-:W-:-:S04]  /*0100*/  IMAD R8, R6, UR6, R6 ;  /* 0x0000000606087c24 */ /* 0x001fc8000f8e0206 */
[----:B--2---:R-:W-:-:S05]  /*0110*/  IMAD.WIDE R4, R8, 0x4, R4 ;  /* 0x0000000408047825 */ /* 0x004fca00078e0204 */
[----:B-1----:R0:W5:Y:S01]  /*0120*/  LDG.E R3, desc[UR4][R4.64] ;  /* 0x0000000404037981 */ /* 0x002162000c1e1900 */
[C---:B------:R-:W-:Y:S01]  /*0130*/  ISETP.NE.AND P0, PT, R2.reuse, R9, PT ;  /* 0x000000090200720c */ /* 0x040fe20003f05270 */
[----:B------:R-:W-:Y:S03]  /*0140*/  BSSY.RECONVERGENT B0, `(.L_x_0) ;  /* 0x0000026000007945 */ /* 0x000fe60003800200 */
[----:B------:R-:W-:-:S13]  /*0150*/  ISETP.NE.OR P0, PT, R2, R6, !P0 ;  /* 0x000000060200720c */ /* 0x000fda0004705670 */
[----:B0-----:R-:W-:Y:S05]  /*0160*/  @P0 BRA `(.L_x_1) ;  /* 0x00000000008c0947 */ /* 0x001fea0003800000 */
[----:B------:R-:W0:Y:S01]  /*0170*/  LDC.64 R4, c[0x0][0x388] ;  /* 0x0000e200ff047b82 */ /* 0x000e220000000a00 */
[----:B------:R-:W-:-:S04]  /*0180*/  IMAD R6, R6, UR6, R9 ;  /* 0x0000000606067c24 */ /* 0x000fc8000f8e0209 */
[----:B0-----:R-:W-:-:S05]  /*0190*/  IMAD.WIDE R4, R6, 0x4, R4 ;  /* 0x0000000406047825 */ /* 0x001fca00078e0204 */
[----:B------:R-:W2:Y:S01]  /*01a0*/  LDG.E R0, desc[UR4][R4.64] ;  /* 0x0000000404007981 */ /* 0x000ea2000c1e1900 */
[----:B-----5:R-:W0:Y:S01]  /*01b0*/  MUFU.RCP R10, R3 ;  /* 0x00000003000a7308 */ /* 0x020e220000001000 */
[----:B------:R-:W-:Y:S01]  /*01c0*/  BSSY.RECONVERGENT B1, `(.L_x_2) ;  /* 0x000000a000017945 */ /* 0x000fe20003800200 */
[----:B0-----:R-:W-:-:S04]  /*01d0*/  FFMA R7, -R3, R10, 1 ;  /* 0x3f80000003077423 */ /* 0x001fc8000000010a */
[----:B------:R-:W-:Y:S02]  /*01e0*/  FFMA R7, R10, R7, R10 ;  /* 0x000000070a077223 */ /* 0x000fe4000000000a */
[----:B--2---:R-:W0:Y:S02]  /*01f0*/  FCHK P0, R0, R3 ;  /* 0x0000000300007302 */ /* 0x004e240000000000 */
[----:B------:R-:W-:-:S04]  /*0200*/  FFMA R10, R0, R7, RZ ;  /* 0x00000007000a7223 */ /* 0x000fc800000000ff */
[----:B------:R-:W-:-:S04]  /*0210*/  FFMA R11, -R3, R10, R0 ;  /* 0x0000000a030b7223 */ /* 0x000fc80000000100 */
[----:B------:R-:W-:Y:S01]  /*0220*/  FFMA R13, R7, R11, R10 ;  /* 0x0000000b070d7223 */ /* 0x000fe2000000000a */
[----:B0-----:R-:W-:Y:S06]  /*0230*/  @!P0 BRA `(.L_x_3) ;  /* 0x0000000000088947 */ /* 0x001fec0003800000 */
[----:B------:R-:W-:-:S07]  /*0240*/  MOV R10, 0x260 ;  /* 0x00000260000a7802 */ /* 0x000fce0000000f00 */
[----:B------:R-:W-:Y:S05]  /*0250*/  CALL.REL.NOINC `($__internal_0_$__cuda_sm3x_div_rn_noftz_f32_slowpath) ;  /* 0x0000000400787944 */ /* 0x000fea0003c00000 */
.L_x_3:
[----:B------:R-:W-:Y:S05]  /*0260*/  BSYNC.RECONVERGENT B1 ;  /* 0x0000000000017941 */ /* 0x000fea0003800200 */
.L_x_2:
[----:B------:R-:W0:Y:S01]  /*0270*/  LDC.64 R10, c[0x0][0x380] ;  /* 0x0000e000ff0a7b82 */ /* 0x000e220000000a00 */
[----:B------:R1:W-:Y:S01]  /*0280*/  STG.E desc[UR4][R4.64], R13 ;  /* 0x0000000d04007986 */ /* 0x0003e2000c101904 */
[----:B0-----:R-:W-:-:S05]  /*0290*/  IMAD.WIDE R6, R6, 0x4, R10 ;  /* 0x0000000406067825 */ /* 0x001fca00078e020a */
[----:B------:R-:W2:Y:S01]  /*02a0*/  LDG.E R10, desc[UR4][R6.64] ;  /* 0x00000004060a7981 */ /* 0x000ea2000c1e1900 */
[----:B------:R-:W0:Y:S01]  /*02b0*/  MUFU.RCP R0, R3 ;  /* 0x0000000300007308 */ /* 0x000e220000001000 */
[----:B------:R-:W-:Y:S01]  /*02c0*/  BSSY.RECONVERGENT B1, `(.L_x_4) ;  /* 0x000000c000017945 */ /* 0x000fe20003800200 */
[----:B0-----:R-:W-:-:S04]  /*02d0*/  FFMA R11, -R3, R0, 1 ;  /* 0x3f800000030b7423 */ /* 0x001fc80000000100 */
[----:B------:R-:W-:Y:S02]  /*02e0*/  FFMA R0, R0, R11, R0 ;  /* 0x0000000b00007223 */ /* 0x000fe40000000000 */
[----:B--2---:R-:W0:Y:S02]  /*02f0*/  FCHK P0, R10, R3 ;  /* 0x000000030a007302 */ /* 0x004e240000000000 */
[----:B------:R-:W-:-:S04]  /*0300*/  FFMA R11, R0, R10, RZ ;  /* 0x0000000a000b7223 */ /* 0x000fc800000000ff */
[----:B------:R-:W-:-:S04]  /*0310*/  FFMA R12, -R3, R11, R10 ;  /* 0x0000000b030c7223 */ /* 0x000fc8000000010a */
[----:B------:R-:W-:Y:S01]  /*0320*/  FFMA R11, R0, R12, R11 ;  /* 0x0000000c000b7223 */ /* 0x000fe2000000000b */
[----:B01----:R-:W-:Y:S06]  /*0330*/  @!P0 BRA `(.L_x_5) ;  /* 0x0000000000108947 */ /* 0x003fec0003800000 */
[----:B------:R-:W-:Y:S01]  /*0340*/  IMAD.MOV.U32 R0, RZ, RZ, R10 ;  /* 0x000000ffff007224 */ /* 0x000fe200078e000a */
[----:B------:R-:W-:-:S07]  /*0350*/  MOV R10, 0x370 ;  /* 0x00000370000a7802 */ /* 0x000fce0000000f00 */
[----:B------:R-:W-:Y:S05]  /*0360*/  CALL.REL.NOINC `($__internal_0_$__cuda_sm3x_div_rn_noftz_f32_slowpath) ;  /* 0x0000000400347944 */ /* 0x000fea0003c00000 */
[----:B------:R-:W-:-:S07]  /*0370*/  IMAD.MOV.U32 R11, RZ, RZ, R13 ;  /* 0x000000ffff0b7224 */ /* 0x000fce00078e000d */
.L_x_5:
[----:B------:R-:W-:Y:S05]  /*0380*/  BSYNC.RECONVERGENT B1 ;  /* 0x0000000000017941 */ /* 0x000fea0003800200 */
.L_x_4:
[----:B------:R0:W-:Y:S02]  /*0390*/  STG.E desc[UR4][R6.64], R11 ;  /* 0x0000000b06007986 */ /* 0x0001e4000c101904 */
.L_x_1:
[----:B------:R-:W-:Y:S05]  /*03a0*/  BSYNC.RECONVERGENT B0 ;  /* 0x0000000000007941 */ /* 0x000fea0003800200 */
.L_x_0:
[----:B------:R-:W1:Y:S01]  /*03b0*/  LDCU UR6, c[0x0][0x394] ;  /* 0x00007280ff0677ac */ /* 0x000e620008000800 */
[----:B------:R-:W-:Y:S01]  /*03c0*/  BSSY.RECONVERGENT B0, `(.L_x_6) ;  /* 0x0000023000007945 */ /* 0x000fe20003800200 */
[----:B-1----:R-:W-:-:S04]  /*03d0*/  ISETP.NE.AND P0, PT, R2, UR6, PT ;  /* 0x0000000602007c0c */ /* 0x002fc8000bf05270 */
[----:B------:R-:W-:-:S13]  /*03e0*/  ISETP.NE.OR P0, PT, R2, R9, P0 ;  /* 0x000000090200720c */ /* 0x000fda0000705670 */
[----:B------:R-:W-:Y:S05]  /*03f0*/  @P0 BRA `(.L_x_7) ;  /* 0x00000000007c0947 */ /* 0x000fea0003800000 */
[----:B------:R-:W1:Y:S02]  /*0400*/  LDC.64 R4, c[0x0][0x388] ;  /* 0x0000e200ff047b82 */ /* 0x000e640000000a00 */
[----:B-1----:R-:W-:-:S05]  /*0410*/  IMAD.WIDE.U32 R4, R8, 0x4, R4 ;  /* 0x0000000408047825 */ /* 0x002fca00078e0004 */
[----:B0-----:R-:W2:Y:S01]  /*0420*/  LDG.E R6, desc[UR4][R4.64] ;  /* 0x0000000404067981 */ /* 0x001ea2000c1e1900 */
[----:B-----5:R-:W0:Y:S02]  /*0430*/  MUFU.RCP R0, R3 ;  /* 0x0000000300007308 */ /* 0x020e240000001000 */
[----:B0-----:R-:W-:-:S04]  /*0440*/  FFMA R7, -R3, R0, 1 ;  /* 0x3f80000003077423 */ /* 0x001fc80000000100 */
[----:B------:R-:W-:Y:S02]  /*0450*/  FFMA R0, R0, R7, R0 ;  /* 0x0000000700007223 */ /* 0x000fe40000000000 */
[----:B--2---:R-:W0:Y:S02]  /*0460*/  FCHK P0, R6, R3 ;  /* 0x0000000306007302 */ /* 0x004e240000000000 */
[----:B------:R-:W-:-:S04]  /*0470*/  FFMA R7, R0, R6, RZ ;  /* 0x0000000600077223 */ /* 0x000fc800000000ff */
[----:B------:R-:W-:-:S04]  /*0480*/  FFMA R10, -R3, R7, R6 ;  /* 0x00000007030a7223 */ /* 0x000fc80000000106 */
[----:B------:R-:W-:Y:S01]  /*0490*/  FFMA R11, R0, R10, R7 ;  /* 0x0000000a000b7223 */ /* 0x000fe20000000007 */
[----:B0-----:R-:W-:Y:S06]  /*04a0*/  @!P0 BRA `(.L_x_8) ;  /* 0x0000000000108947 */ /* 0x001fec0003800000 */
[----:B------:R-:W-:Y:S02]  /*04b0*/  MOV R0, R6 ;  /* 0x0000000600007202 */ /* 0x000fe40000000f00 */
[----:B------:R-:W-:-:S07]  /*04c0*/  MOV R10, 0x4e0 ;  /* 0x000004e0000a7802 */ /* 0x000fce0000000f00 */
[----:B------:R-:W-:Y:S05]  /*04d0*/  CALL.REL.NOINC `($__internal_0_$__cuda_sm3x_div_rn_noftz_f32_slowpath) ;  /* 0x0000000000d87944 */ /* 0x000fea0003c00000 */
[----:B------:R-:W-:-:S07]  /*04e0*/  IMAD.MOV.U32 R11, RZ, RZ, R13 ;  /* 0x000000ffff0b7224 */ /* 0x000fce00078e000d */
.L_x_8:
[----:B------:R-:W0:Y:S01]  /*04f0*/  LDC.64 R6, c[0x0][0x380] ;  /* 0x0000e000ff067b82 */ /* 0x000e220000000a00 */
[----:B------:R1:W-:Y:S01]  /*0500*/  STG.E desc[UR4][R4.64], R11 ;  /* 0x0000000b04007986 */ /* 0x0003e2000c101904 */
[----:B0-----:R-:W-:-:S05]  /*0510*/  IMAD.WIDE.U32 R6, R8, 0x4, R6 ;  /* 0x0000000408067825 */ /* 0x001fca00078e0006 */
[----:B------:R-:W2:Y:S01]  /*0520*/  LDG.E R8, desc[UR4][R6.64] ;  /* 0x0000000406087981 */ /* 0x000ea2000c1e1900 */
[----:B------:R-:W0:Y:S02]  /*0530*/  MUFU.RCP R0, R3 ;  /* 0x0000000300007308 */ /* 0x000e240000001000 */
        /* <DEDUP_REMOVED lines=10> */
.L_x_9:
[----:B------:R1:W-:Y:S02]  /*05e0*/  STG.E desc[UR4][R6.64], R13 ;  /* 0x0000000d06007986 */ /* 0x0003e4000c101904 */
.L_x_7:
[----:B------:R-:W-:Y:S05]  /*05f0*/  BSYNC.RECONVERGENT B0 ;  /* 0x0000000000007941 */ /* 0x000fea0003800200 */
.L_x_6:
[----:B------:R-:W2:Y:S01]  /*0600*/  LDCU UR6, c[0x0][0x394] ;  /* 0x00007280ff0677ac */ /* 0x000ea20008000800 */
[----:B------:R-:W-:Y:S01]  /*0610*/  BSSY.RECONVERGENT B0, `(.L_x_10) ;  /* 0x000001b000007945 */ /* 0x000fe20003800200 */
[----:B--2---:R-:W-:Y:S02]  /*0620*/  ISETP.NE.AND P1, PT, R2, UR6, PT ;  /* 0x0000000602007c0c */ /* 0x004fe4000bf25270 */
[----:B------:R-:W-:-:S04]  /*0630*/  ISETP.NE.AND P0, PT, R9, UR6, PT ;  /* 0x0000000609007c0c */ /* 0x000fc8000bf05270 */
[----:B------:R-:W-:-:S07]  /*0640*/  ISETP.EQ.OR P0, PT, R2, UR6, P0 ;  /* 0x0000000602007c0c */ /* 0x000fce0008702670 */
[----:B------:R-:W-:Y:S06]  /*0650*/  @!P1 BRA `(.L_x_11) ;  /* 0x0000000000589947 */ /* 0x000fec0003800000 */
[----:B-----5:R-:W1:Y:S08]  /*0660*/  LDC R3, c[0x0][0x390] ;  /* 0x0000e400ff037b82 */ /* 0x020e700000000800 */
[----:B0-----:R-:W0:Y:S08]  /*0670*/  LDC.64 R10, c[0x0][0x388] ;  /* 0x0000e200ff0a7b82 */ /* 0x001e300000000a00 */
[----:B------:R-:W2:Y:S01]  /*0680*/  LDC.64 R4, c[0x0][0x380] ;  /* 0x0000e000ff047b82 */ /* 0x000ea20000000a00 */
[----:B-1----:R-:W-:-:S02]  /*0690*/  IMAD R7, R2, R3, UR6 ;  /* 0x0000000602077e24 */ /* 0x002fc4000f8e0203 */
[--C-:B------:R-:W-:Y:S02]  /*06a0*/  IMAD R17, R3, UR6, R9.reuse ;  /* 0x0000000603117c24 */ /* 0x100fe4000f8e0209 */
[----:B------:R-:W-:Y:S02]  /*06b0*/  IMAD R3, R2, R3, R9 ;  /* 0x0000000302037224 */ /* 0x000fe400078e0209 */
[----:B0-----:R-:W-:-:S04]  /*06c0*/  IMAD.WIDE R12, R17, 0x4, R10 ;  /* 0x00000004110c7825 */ /* 0x001fc800078e020a */
[----:B------:R-:W-:Y:S02]  /*06d0*/  IMAD.WIDE R10, R3, 0x4, R10 ;  /* 0x00000004030a7825 */ /* 0x000fe400078e020a */
[----:B------:R-:W3:Y:S02]  /*06e0*/  LDG.E R13, desc[UR4][R12.64] ;  /* 0x000000040c0d7981 */ /* 0x000ee4000c1e1900 */
[----:B--2---:R-:W-:Y:S02]  /*06f0*/  IMAD.WIDE R6, R7, 0x4, R4 ;  /* 0x0000000407067825 */ /* 0x004fe400078e0204 */
[----:B------:R-:W3:Y:S04]  /*0700*/  LDG.E R15, desc[UR4][R10.64] ;  /* 0x000000040a0f7981 */ /* 0x000ee8000c1e1900 */
[----:B------:R-:W3:Y:S01]  /*0710*/  LDG.E R0, desc[UR4][R6.64] ;  /* 0x0000000406007981 */ /* 0x000ee2000c1e1900 */
[----:B------:R-:W-:Y:S01]  /*0720*/  ISETP.NE.AND P1, PT, R9, UR6, PT ;  /* 0x0000000609007c0c */ /* 0x000fe2000bf25270 */
[----:B---3--:R-:W-:-:S05]  /*0730*/  FFMA R15, -R0, R13, R15 ;  /* 0x0000000d000f7223 */ /* 0x008fca000000010f */
[----:B------:R2:W-:Y:S07]  /*0740*/  STG.E desc[UR4][R10.64], R15 ;  /* 0x0000000f0a007986 */ /* 0x0005ee000c101904 */
[----:B------:R-:W-:Y:S05]  /*0750*/  @!P1 BRA `(.L_x_11) ;  /* 0x0000000000189947 */ /* 0x000fea0003800000 */
[----:B------:R-:W-:-:S04]  /*0760*/  IMAD.WIDE R6, R17, 0x4, R4 ;  /* 0x0000000411067825 */ /* 0x000fc800078e0204 */
[----:B------:R-:W-:Y:S02]  /*0770*/  IMAD.WIDE R4, R3, 0x4, R4 ;  /* 0x0000000403047825 */ /* 0x000fe400078e0204 */
[----:B------:R-:W3:Y:S04]  /*0780*/  LDG.E R7, desc[UR4][R6.64] ;  /* 0x0000000406077981 */ /* 0x000ee8000c1e1900 */
[----:B------:R-:W3:Y:S02]  /*0790*/  LDG.E R3, desc[UR4][R4.64] ;  /* 0x0000000404037981 */ /* 0x000ee4000c1e1900 */
[----:B---3--:R-:W-:-:S05]  /*07a0*/  FFMA R3, -R0, R7, R3 ;  /* 0x0000000700037223 */ /* 0x008fca0000000103 */
[----:B------:R3:W-:Y:S02]  /*07b0*/  STG.E desc[UR4][R4.64], R3 ;  /* 0x0000000304007986 */ /* 0x0007e4000c101904 */
.L_x_11:
[----:B------:R-:W-:Y:S05]  /*07c0*/  BSYNC.RECONVERGENT B0 ;  /* 0x0000000000007941 */ /* 0x000fea0003800200 */
.L_x_10:
[----:B------:R-:W-:Y:S05]  /*07d0*/  @P0 EXIT ;  /* 0x000000000000094d */ /* 0x000fea0003800000 */
[----:B---3-5:R-:W3:Y:S08]  /*07e0*/  LDC R3, c[0x0][0x390] ;  /* 0x0000e400ff037b82 */ /* 0x028ef00000000800 */
[----:B------:R-:W4:Y:S01]  /*07f0*/  LDC.64 R4, c[0x0][0x380] ;  /* 0x0000e000ff047b82 */ /* 0x000f220000000a00 */
[----:B---3--:R-:W-:-:S04]  /*0800*/  IMAD R3, R2, R3, UR6 ;  /* 0x0000000602037e24 */ /* 0x008fc8000f8e0203 */
[----:B----4-:R-:W-:-:S05]  /*0810*/  IMAD.WIDE R4, R3, 0x4, R4 ;  /* 0x0000000403047825 */ /* 0x010fca00078e0204 */
[----:B------:R-:W-:Y:S01]  /*0820*/  STG.E desc[UR4][R4.64], RZ ;  /* 0x000000ff04007986 */ /* 0x000fe2000c101904 */
[----:B------:R-:W-:Y:S05]  /*0830*/  EXIT ;  /* 0x000000000000794d */ /* 0x000fea0003800000 */
        .weak           $__internal_0_$__cuda_sm3x_div_rn_noftz_f32_slowpath
        .type           $__internal_0_$__cuda_sm3x_div_rn_noftz_f32_slowpath,@function
        .size           $__internal_0_$__cuda_sm3x_div_rn_noftz_f32_slowpath,(.L_x_47 - $__internal_0_$__cuda_sm3x_div_rn_noftz_f32_slowpath)
$__internal_0_$__cuda_sm3x_div_rn_noftz_f32_slowpath:
[--C-:B------:R-:W-:Y:S01]  /*0840*/  SHF.R.U32.HI R11, RZ, 0x17, R3.reuse ;  /* 0x00000017ff0b7819 */ /* 0x100fe20000011603 */
[----:B------:R-:W-:Y:S01]  /*0850*/  BSSY.RECONVERGENT B2, `(.L_x_12) ;  /* 0x0000063000027945 */ /* 0x000fe20003800200 */
[----:B------:R-:W-:Y:S01]  /*0860*/  SHF.R.U32.HI R12, RZ, 0x17, R0 ;  /* 0x00000017ff0c7819 */ /* 0x000fe20000011600 */
[----:B------:R-:W-:Y:S01]  /*0870*/  IMAD.MOV.U32 R13, RZ, RZ, R3 ;  /* 0x000000ffff0d7224 */ /* 0x000fe200078e0003 */
[----:B------:R-:W-:Y:S02]  /*0880*/  LOP3.LUT R11, R11, 0xff, RZ, 0xc0, !PT ;  /* 0x000000ff0b0b7812 */ /* 0x000fe400078ec0ff */
[----:B------:R-:W-:Y:S02]  /*0890*/  LOP3.LUT R16, R12, 0xff, RZ, 0xc0, !PT ;  /* 0x000000ff0c107812 */ /* 0x000fe400078ec0ff */
[----:B------:R-:W-:-:S03]  /*08a0*/  IADD3 R15, PT, PT, R11, -0x1, RZ ;  /* 0xffffffff0b0f7810 */ /* 0x000fc60007ffe0ff */
[----:B------:R-:W-:Y:S01]  /*08b0*/  VIADD R14, R16, 0xffffffff ;  /* 0xffffffff100e7836 */ /* 0x000fe20000000000 */
[----:B------:R-:W-:-:S04]  /*08c0*/  ISETP.GT.U32.AND P0, PT, R15, 0xfd, PT ;  /* 0x000000fd0f00780c */ /* 0x000fc80003f04070 */
[----:B------:R-:W-:-:S13]  /*08d0*/  ISETP.GT.U32.OR P0, PT, R14, 0xfd, P0 ;  /* 0x000000fd0e00780c */ /* 0x000fda0000704470 */
[----:B------:R-:W-:Y:S01]  /*08e0*/  @!P0 MOV R12, RZ ;  /* 0x000000ff000c8202 */ /* 0x000fe20000000f00 */
[----:B------:R-:W-:Y:S06]  /*08f0*/  @!P0 BRA `(.L_x_13) ;  /* 0x00000000005c8947 */ /* 0x000fec0003800000 */
[----:B------:R-:W-:Y:S02]  /*0900*/  FSETP.GTU.FTZ.AND P0, PT, |R0|, +INF , PT ;  /* 0x7f8000000000780b */ /* 0x000fe40003f1c200 */
[----:B------:R-:W-:-:S04]  /*0910*/  FSETP.GTU.FTZ.AND P1, PT, |R3|, +INF , PT ;  /* 0x7f8000000300780b */ /* 0x000fc80003f3c200 */
[----:B------:R-:W-:-:S13]  /*0920*/  PLOP3.LUT P0, PT, P0, P1, PT, 0xf8, 0x8f ;  /* 0x00000000008f781c */ /* 0x000fda0000703f70 */
[----:B------:R-:W-:Y:S05]  /*0930*/  @P0 BRA `(.L_x_14) ;  /* 0x00000004004c0947 */ /* 0x000fea0003800000 */
[----:B------:R-:W-:-:S13]  /*0940*/  LOP3.LUT P0, RZ, R13, 0x7fffffff, R0, 0xc8, !PT ;  /* 0x7fffffff0dff7812 */ /* 0x000fda000780c800 */
[----:B------:R-:W-:Y:S05]  /*0950*/  @!P0 BRA `(.L_x_15) ;  /* 0x00000004003c8947 */ /* 0x000fea0003800000 */
[C---:B------:R-:W-:Y:S02]  /*0960*/  FSETP.NEU.FTZ.AND P2, PT, |R0|.reuse, +INF , PT ;  /* 0x7f8000000000780b */ /* 0x040fe40003f5d200 */
[----:B------:R-:W-:Y:S02]  /*0970*/  FSETP.NEU.FTZ.AND P1, PT, |R3|, +INF , PT ;  /* 0x7f8000000300780b */ /* 0x000fe40003f3d200 */
[----:B------:R-:W-:-:S11]  /*0980*/  FSETP.NEU.FTZ.AND P0, PT, |R0|, +INF , PT ;  /* 0x7f8000000000780b */ /* 0x000fd60003f1d200 */
[----:B------:R-:W-:Y:S05]  /*0990*/  @!P1 BRA !P2, `(.L_x_15) ;  /* 0x00000004002c9947 */ /* 0x000fea0005000000 */
[----:B------:R-:W-:-:S04]  /*09a0*/  LOP3.LUT P2, RZ, R0, 0x7fffffff, RZ, 0xc0, !PT ;  /* 0x7fffffff00ff7812 */ /* 0x000fc8000784c0ff */
[----:B------:R-:W-:-:S13]  /*09b0*/  PLOP3.LUT P1, PT, P1, P2, PT, 0x2f, 0xf2 ;  /* 0x0000000000f2781c */ /* 0x000fda0000f24577 */
[----:B------:R-:W-:Y:S05]  /*09c0*/  @P1 BRA `(.L_x_16) ;  /* 0x0000000400181947 */ /* 0x000fea0003800000 */
[----:B------:R-:W-:-:S04]  /*09d0*/  LOP3.LUT P1, RZ, R13, 0x7fffffff, RZ, 0xc0, !PT ;  /* 0x7fffffff0dff7812 */ /* 0x000fc8000782c0ff */
[----:B------:R-:W-:-:S13]  /*09e0*/  PLOP3.LUT P0, PT, P0, P1, PT, 0x2f, 0xf2 ;  /* 0x0000000000f2781c */ /* 0x000fda0000702577 */
[----:B------:R-:W-:Y:S05]  /*09f0*/  @P0 BRA `(.L_x_17) ;  /* 0x0000000400000947 */ /* 0x000fea0003800000 */
[----:B------:R-:W-:Y:S02]  /*0a00*/  ISETP.GE.AND P0, PT, R14, RZ, PT ;  /* 0x000000ff0e00720c */ /* 0x000fe40003f06270 */
[----:B------:R-:W-:-:S11]  /*0a10*/  ISETP.GE.AND P1, PT, R15, RZ, PT ;  /* 0x000000ff0f00720c */ /* 0x000fd60003f26270 */
[----:B------:R-:W-:Y:S01]  /*0a20*/  @P0 IMAD.MOV.U32 R12, RZ, RZ, RZ ;  /* 0x000000ffff0c0224 */ /* 0x000fe200078e00ff */
[----:B------:R-:W-:Y:S01]  /*0a30*/  @!P0 MOV R12, 0xffffffc0 ;  /* 0xffffffc0000c8802 */ /* 0x000fe20000000f00 */
[----:B------:R-:W-:Y:S01]  /*0a40*/  @!P0 FFMA R0, R0, 1.84467440737095516160e+19, RZ ;  /* 0x5f80000000008823 */ /* 0x000fe200000000ff */
[----:B------:R-:W-:-:S03]  /*0a50*/  @!P1 FFMA R13, R3, 1.84467440737095516160e+19, RZ ;  /* 0x5f800000030d9823 */ /* 0x000fc600000000ff */
[----:B------:R-:W-:-:S07]  /*0a60*/  @!P1 VIADD R12, R12, 0x40 ;  /* 0x000000400c0c9836 */ /* 0x000fce0000000000 */
.L_x_13:
[----:B------:R-:W-:Y:S01]  /*0a70*/  LEA R14, R11, 0xc0800000, 0x17 ;  /* 0xc08000000b0e7811 */ /* 0x000fe200078eb8ff */
[----:B------:R-:W-:Y:S01]  /*0a80*/  VIADD R16, R16, 0xffffff81 ;  /* 0xffffff8110107836 */ /* 0x000fe20000000000 */
[----:B------:R-:W-:Y:S02]  /*0a90*/  BSSY.RECONVERGENT B3, `(.L_x_18) ;  /* 0x0000035000037945 */ /* 0x000fe40003800200 */
[----:B------:R-:W-:Y:S01]  /*0aa0*/  IADD3 R17, PT, PT, -R14, R13, RZ ;  /* 0x0000000d0e117210 */ /* 0x000fe20007ffe1ff */
[----:B------:R-:W-:-:S03]  /*0ab0*/  IMAD R0, R16, -0x800000, R0 ;  /* 0xff80000010007824 */ /* 0x000fc600078e0200 */
[----:B------:R0:W1:Y:S01]  /*0ac0*/  MUFU.RCP R13, R17 ;  /* 0x00000011000d7308 */ /* 0x0000620000001000 */
[----:B------:R-:W-:Y:S01]  /*0ad0*/  FADD.FTZ R15, -R17, -RZ ;  /* 0x800000ff110f7221 */ /* 0x000fe20000010100 */
[----:B0-----:R-:W-:-:S04]  /*0ae0*/  IADD3 R17, PT, PT, R16, 0x7f, -R11 ;  /* 0x0000007f10117810 */ /* 0x001fc80007ffe80b */
[----:B------:R-:W-:Y:S01]  /*0af0*/  IADD3 R17, PT, PT, R17, R12, RZ ;  /* 0x0000000c11117210 */ /* 0x000fe20007ffe0ff */
[----:B-1----:R-:W-:-:S04]  /*0b00*/  FFMA R14, R13, R15, 1 ;  /* 0x3f8000000d0e7423 */ /* 0x002fc8000000000f */
[----:B------:R-:W-:-:S04]  /*0b10*/  FFMA R13, R13, R14, R13 ;  /* 0x0000000e0d0d7223 */ /* 0x000fc8000000000d */
[----:B------:R-:W-:-:S04]  /*0b20*/  FFMA R14, R0, R13, RZ ;  /* 0x0000000d000e7223 */ /* 0x000fc800000000ff */
[----:B------:R-:W-:-:S04]  /*0b30*/  FFMA R18, R15, R14, R0 ;  /* 0x0000000e0f127223 */ /* 0x000fc80000000000 */
[----:B------:R-:W-:-:S04]  /*0b40*/  FFMA R14, R13, R18, R14 ;  /* 0x000000120d0e7223 */ /* 0x000fc8000000000e */
[----:B------:R-:W-:-:S04]  /*0b50*/  FFMA R15, R15, R14, R0 ;  /* 0x0000000e0f0f7223 */ /* 0x000fc80000000000 */
[----:B------:R-:W-:-:S05]  /*0b60*/  FFMA R0, R13, R15, R14 ;  /* 0x0000000f0d007223 */ /* 0x000fca000000000e */
[----:B------:R-:W-:-:S04]  /*0b70*/  SHF.R.U32.HI R11, RZ, 0x17, R0 ;  /* 0x00000017ff0b7819 */ /* 0x000fc80000011600 */
[----:B------:R-:W-:-:S05]  /*0b80*/  LOP3.LUT R11, R11, 0xff, RZ, 0xc0, !PT ;  /* 0x000000ff0b0b7812 */ /* 0x000fca00078ec0ff */
[----:B------:R-:W-:-:S05]  /*0b90*/  IMAD.IADD R16, R11, 0x1, R17 ;  /* 0x000000010b107824 */ /* 0x000fca00078e0211 */
[----:B------:R-:W-:-:S04]  /*0ba0*/  IADD3 R11, PT, PT, R16, -0x1, RZ ;  /* 0xffffffff100b7810 */ /* 0x000fc80007ffe0ff */
[----:B------:R-:W-:-:S13]  /*0bb0*/  ISETP.GE.U32.AND P0, PT, R11, 0xfe, PT ;  /* 0x000000fe0b00780c */ /* 0x000fda0003f06070 */
[----:B------:R-:W-:Y:S05]  /*0bc0*/  @!P0 BRA `(.L_x_19) ;  /* 0x0000000000808947 */ /* 0x000fea0003800000 */
[----:B------:R-:W-:-:S13]  /*0bd0*/  ISETP.GT.AND P0, PT, R16, 0xfe, PT ;  /* 0x000000fe1000780c */ /* 0x000fda0003f04270 */
[----:B------:R-:W-:Y:S05]  /*0be0*/  @P0 BRA `(.L_x_20) ;  /* 0x00000000006c0947 */ /* 0x000fea0003800000 */
[----:B------:R-:W-:-:S13]  /*0bf0*/  ISETP.GE.AND P0, PT, R16, 0x1, PT ;  /* 0x000000011000780c */ /* 0x000fda0003f06270 */
[----:B------:R-:W-:Y:S05]  /*0c00*/  @P0 BRA `(.L_x_21) ;  /* 0x0000000000740947 */ /* 0x000fea0003800000 */
[----:B------:R-:W-:Y:S02]  /*0c10*/  ISETP.GE.AND P0, PT, R16, -0x18, PT ;  /* 0xffffffe81000780c */ /* 0x000fe40003f06270 */
[----:B------:R-:W-:-:S11]  /*0c20*/  LOP3.LUT R0, R0, 0x80000000, RZ, 0xc0, !PT ;  /* 0x8000000000007812 */ /* 0x000fd600078ec0ff */
[----:B------:R-:W-:Y:S05]  /*0c30*/  @!P0 BRA `(.L_x_21) ;  /* 0x0000000000688947 */ /* 0x000fea0003800000 */
[-CC-:B------:R-:W-:Y:S01]  /*0c40*/  FFMA.RZ R11, R13, R15.reuse, R14.reuse ;  /* 0x0000000f0d0b7223 */ /* 0x180fe2000000c00e */
[C---:B------:R-:W-:Y:S02]  /*0c50*/  ISETP.NE.AND P2, PT, R16.reuse, RZ, PT ;  /* 0x000000ff1000720c */ /* 0x040fe40003f45270 */
[C---:B------:R-:W-:Y:S02]  /*0c60*/  ISETP.NE.AND P1, PT, R16.reuse, RZ, PT ;  /* 0x000000ff1000720c */ /* 0x040fe40003f25270 */
[----:B------:R-:W-:Y:S01]  /*0c70*/  LOP3.LUT R12, R11, 0x7fffff, RZ, 0xc0, !PT ;  /* 0x007fffff0b0c7812 */ /* 0x000fe200078ec0ff */
[CCC-:B------:R-:W-:Y:S01]  /*0c80*/  FFMA.RP R11, R13.reuse, R15.reuse, R14.reuse ;  /* 0x0000000f0d0b7223 */ /* 0x1c0fe2000000800e */
[----:B------:R-:W-:Y:S01]  /*0c90*/  FFMA.RM R14, R13, R15, R14 ;  /* 0x0000000f0d0e7223 */ /* 0x000fe2000000400e */
[----:B------:R-:W-:Y:S01]  /*0ca0*/  VIADD R13, R16, 0x20 ;  /* 0x00000020100d7836 */ /* 0x000fe20000000000 */
[----:B------:R-:W-:Y:S02]  /*0cb0*/  LOP3.LUT R12, R12, 0x800000, RZ, 0xfc, !PT ;  /* 0x008000000c0c7812 */ /* 0x000fe400078efcff */
[----:B------:R-:W-:-:S02]  /*0cc0*/  IADD3 R15, PT, PT, -R16, RZ, RZ ;  /* 0x000000ff100f7210 */ /* 0x000fc40007ffe1ff */
[----:B------:R-:W-:Y:S02]  /*0cd0*/  SHF.L.U32 R13, R12, R13, RZ ;  /* 0x0000000d0c0d7219 */ /* 0x000fe400000006ff */
[----:B------:R-:W-:Y:S02]  /*0ce0*/  FSETP.NEU.FTZ.AND P0, PT, R11, R14, PT ;  /* 0x0000000e0b00720b */ /* 0x000fe40003f1d000 */
[----:B------:R-:W-:Y:S02]  /*0cf0*/  SEL R11, R15, RZ, P2 ;  /* 0x000000ff0f0b7207 */ /* 0x000fe40001000000 */
[----:B------:R-:W-:Y:S02]  /*0d00*/  ISETP.NE.AND P1, PT, R13, RZ, P1 ;  /* 0x000000ff0d00720c */ /* 0x000fe40000f25270 */
[----:B------:R-:W-:Y:S02]  /*0d10*/  SHF.R.U32.HI R11, RZ, R11, R12 ;  /* 0x0000000bff0b7219 */ /* 0x000fe4000001160c */
[----:B------:R-:W-:-:S02]  /*0d20*/  PLOP3.LUT P0, PT, P0, P1, PT, 0xf8, 0x8f ;  /* 0x00000000008f781c */ /* 0x000fc40000703f70 */
[----:B------:R-:W-:Y:S02]  /*0d30*/  SHF.R.U32.HI R13, RZ, 0x1, R11 ;  /* 0x00000001ff0d7819 */ /* 0x000fe4000001160b */
[----:B------:R-:W-:-:S04]  /*0d40*/  SEL R12, RZ, 0x1, !P0 ;  /* 0x00000001ff0c7807 */ /* 0x000fc80004000000 */
[----:B------:R-:W-:-:S04]  /*0d50*/  LOP3.LUT R12, R12, 0x1, R13, 0xf8, !PT ;  /* 0x000000010c0c7812 */ /* 0x000fc800078ef80d */
[----:B------:R-:W-:-:S05]  /*0d60*/  LOP3.LUT R12, R12, R11, RZ, 0xc0, !PT ;  /* 0x0000000b0c0c7212 */ /* 0x000fca00078ec0ff */
[----:B------:R-:W-:-:S05]  /*0d70*/  IMAD.IADD R13, R13, 0x1, R12 ;  /* 0x000000010d0d7824 */ /* 0x000fca00078e020c */
[----:B------:R-:W-:Y:S01]  /*0d80*/  LOP3.LUT R0, R13, R0, RZ, 0xfc, !PT ;  /* 0x000000000d007212 */ /* 0x000fe200078efcff */
[----:B------:R-:W-:Y:S06]  /*0d90*/  BRA `(.L_x_21) ;  /* 0x0000000000107947 */ /* 0x000fec0003800000 */
.L_x_20:
[----:B------:R-:W-:-:S04]  /*0da0*/  LOP3.LUT R0, R0, 0x80000000, RZ, 0xc0, !PT ;  /* 0x8000000000007812 */ /* 0x000fc800078ec0ff */
[----:B------:R-:W-:Y:S01]  /*0db0*/  LOP3.LUT R0, R0, 0x7f800000, RZ, 0xfc, !PT ;  /* 0x7f80000000007812 */ /* 0x000fe200078efcff */
[----:B------:R-:W-:Y:S06]  /*0dc0*/  BRA `(.L_x_21) ;  /* 0x0000000000047947 */ /* 0x000fec0003800000 */
.L_x_19:
[----:B------:R-:W-:-:S07]  /*0dd0*/  LEA R0, R17, R0, 0x17 ;  /* 0x0000000011007211 */ /* 0x000fce00078eb8ff */
.L_x_21:
[----:B------:R-:W-:Y:S05]  /*0de0*/  BSYNC.RECONVERGENT B3 ;  /* 0x0000000000037941 */ /* 0x000fea0003800200 */
.L_x_18:
[----:B------:R-:W-:Y:S05]  /*0df0*/  BRA `(.L_x_22) ;  /* 0x0000000000207947 */ /* 0x000fea0003800000 */
.L_x_17:
[----:B------:R-:W-:-:S04]  /*0e00*/  LOP3.LUT R0, R13, 0x80000000, R0, 0x48, !PT ;  /* 0x800000000d007812 */ /* 0x000fc800078e4800 */
[----:B------:R-:W-:Y:S01]  /*0e10*/  LOP3.LUT R0, R0, 0x7f800000, RZ, 0xfc, !PT ;  /* 0x7f80000000007812 */ /* 0x000fe200078efcff */
[----:B------:R-:W-:Y:S06]  /*0e20*/  BRA `(.L_x_22) ;  /* 0x0000000000147947 */ /* 0x000fec0003800000 */
.L_x_16:
[----:B------:R-:W-:Y:S01]  /*0e30*/  LOP3.LUT R0, R13, 0x80000000, R0, 0x48, !PT ;  /* 0x800000000d007812 */ /* 0x000fe200078e4800 */
[----:B------:R-:W-:Y:S06]  /*0e40*/  BRA `(.L_x_22) ;  /* 0x00000000000c7947 */ /* 0x000fec0003800000 */
.L_x_15:
[----:B------:R-:W0:Y:S01]  /*0e50*/  MUFU.RSQ R0, -QNAN ;  /* 0xffc0000000007908 */ /* 0x000e220000001400 */
[----:B------:R-:W-:Y:S05]  /*0e60*/  BRA `(.L_x_22) ;  /* 0x0000000000047947 */ /* 0x000fea0003800000 */
.L_x_14:
[----:B------:R-:W-:-:S07]  /*0e70*/  FADD.FTZ R0, R0, R3 ;  /* 0x0000000300007221 */ /* 0x000fce0000010000 */
.L_x_22:
[----:B------:R-:W-:Y:S05]  /*0e80*/  BSYNC.RECONVERGENT B2 ;  /* 0x0000000000027941 */ /* 0x000fea0003800200 */
.L_x_12:
[----:B------:R-:W-:Y:S02]  /*0e90*/  HFMA2 R11, -RZ, RZ, 0, 0 ;  /* 0x00000000ff0b7431 */ /* 0x000fe400000001ff */
[----:B0-----:R-:W-:Y:S02]  /*0ea0*/  IMAD.MOV.U32 R13, RZ, RZ, R0 ;  /* 0x000000ffff0d7224 */ /* 0x001fe400078e0000 */
[----:B------:R-:W-:Y:S05]  /*0eb0*/  RET.REL.NODEC R10 `(_Z29inve_matrix_gauss_jordan_cudaPfS_ii) ;  /* 0xfffffff00a507950 */ /* 0x000fea0003c3ffff */
.L_x_23:
[----:B------:R-:W-:-:S00]  /*0ec0*/  BRA `(.L_x_23) ;  /* 0xfffffffc00fc7947 */ /* 0x000fc0000383ffff */
[----:B------:R-:W-:-:S00]  /*0ed0*/  NOP ;  /* 0x0000000000007918 */ /* 0x000fc00000000000 */
        /* <DEDUP_REMOVED lines=10> */
.L_x_47:


//--------------------- .text._Z26inve_matrix_gauss_jordan_2PfS_i --------------------------
	.section	.text._Z26inve_matrix_gauss_jordan_2PfS_i,"ax",@progbits
	.align	128
        .global         _Z26inve_matrix_gauss_jordan_2PfS_i
        .type           _Z26inve_matrix_gauss_jordan_2PfS_i,@function
        .size           _Z26inve_matrix_gauss_jordan_2PfS_i,(.L_x_48 - _Z26inve_matrix_gauss_jordan_2PfS_i)
        .other          _Z26inve_matrix_gauss_jordan_2PfS_i,@"STO_CUDA_ENTRY STV_DEFAULT"
_Z26inve_matrix_gauss_jordan_2PfS_i:
.text._Z26inve_matrix_gauss_jordan_2PfS_i:
[----:B------:R-:W-:Y:S01]  /*0000*/  LDC R1, c[0x0][0x37c] ;  /* 0x0000df00ff017b82 */ /* 0x000fe20000000800 */
[----:B------:R-:W0:Y:S07]  /*0010*/  S2R R2, SR_TID.X ;  /* 0x0000000000027919 */ /* 0x000e2e0000002100 */
[----:B------:R-:W0:Y:S08]  /*0020*/  S2UR UR4, SR_CTAID.X ;  /* 0x00000000000479c3 */ /* 0x000e300000002500 */
[----:B------:R-:W0:Y:S08]  /*0030*/  LDC R3, c[0x0][0x360] ;  /* 0x0000d800ff037b82 */ /* 0x000e300000000800 */
[----:B------:R-:W1:Y:S01]  /*0040*/  LDC R5, c[0x0][0x390] ;  /* 0x0000e400ff057b82 */ /* 0x000e620000000800 */
[----:B0-----:R-:W-:Y:S01]  /*0050*/  IMAD R2, R3, UR4, R2 ;  /* 0x0000000403027c24 */ /* 0x001fe2000f8e0202 */
[----:B-1----:R-:W-:-:S04]  /*0060*/  ISETP.GE.AND P0, PT, R5, 0x1, PT ;  /* 0x000000010500780c */ /* 0x002fc80003f06270 */
[----:B------:R-:W-:-:S13]  /*0070*/  ISETP.GE.OR P0, PT, R2, R5, !P0 ;  /* 0x000000050200720c */ /* 0x000fda0004706670 */
[----:B------:R-:W-:Y:S05]  /*0080*/  @P0 EXIT ;  /* 0x000000000000094d */ /* 0x000fea0003800000 */
[C---:B------:R-:W-:Y:S01]  /*0090*/  LOP3.LUT R6, R5.reuse, 0x7ffffff8, RZ, 0xc0, !PT ;  /* 0x7ffffff805067812 */ /* 0x040fe200078ec0ff */
[----:B------:R-:W-:Y:S01]  /*00a0*/  IMAD R7, R2, R5, RZ ;  /* 0x0000000502077224 */ /* 0x000fe200078e02ff */
[C---:B------:R-:W-:Y:S01]  /*00b0*/  LOP3.LUT R20, R5.reuse, 0x7, RZ, 0xc0, !PT ;  /* 0x0000000705147812 */ /* 0x040fe200078ec0ff */
[----:B------:R-:W-:Y:S01]  /*00c0*/  IMAD.WIDE.U32 R4, R5, 0x4, RZ ;  /* 0x0000000405047825 */ /* 0x000fe200078e00ff */
[----:B------:R-:W-:Y:S01]  /*00d0*/  IADD3 R8, PT, PT, -R6, RZ, RZ ;  /* 0x000000ff06087210 */ /* 0x000fe20007ffe1ff */
[----:B------:R-:W0:Y:S01]  /*00e0*/  LDCU.64 UR8, c[0x0][0x358] ;  /* 0x00006b00ff0877ac */ /* 0x000e220008000a00 */
[----:B------:R-:W-:-:S05]  /*00f0*/  UMOV UR4, URZ ;  /* 0x000000ff00047c82 */ /* 0x000fca0008000000 */
.L_x_34:
[----:B-1----:R-:W1:Y:S08]  /*0100*/  LDC R9, c[0x0][0x390] ;  /* 0x0000e400ff097b82 */ /* 0x002e700000000800 */
[----:B0-2---:R-:W2:Y:S01]  /*0110*/  LDC.64 R10, c[0x0][0x380] ;  /* 0x0000e000ff0a7b82 */ /* 0x005ea20000000a00 */
[----:B-1----:R-:W-:-:S04]  /*0120*/  IMAD R9, R9, UR4, RZ ;  /* 0x0000000409097c24 */ /* 0x002fc8000f8e02ff */
[----:B---3--:R-:W-:-:S04]  /*0130*/  VIADD R15, R9, UR4 ;  /* 0x00000004090f7c36 */ /* 0x008fc80008000000 */
[----:B--2---:R-:W-:-:S05]  /*0140*/  IMAD.WIDE.U32 R14, R15, 0x4, R10 ;  /* 0x000000040f0e7825 */ /* 0x004fca00078e000a */
[----:B0-----:R-:W2:Y:S01]  /*0150*/  LDG.E R3, desc[UR8][R14.64] ;  /* 0x000000080e037981 */ /* 0x001ea2000c1e1900 */
[----:B------:R-:W-:-:S05]  /*0160*/  IADD3 R12, PT, PT, R2, R9, RZ ;  /* 0x00000009020c7210 */ /* 0x000fca0007ffe0ff */
[----:B------:R-:W-:-:S05]  /*0170*/  IMAD.WIDE R10, R12, 0x4, R10 ;  /* 0x000000040c0a7825 */ /* 0x000fca00078e020a */
[----:B-----5:R-:W3:Y:S01]  /*0180*/  LDG.E R0, desc[UR8][R10.64] ;  /* 0x000000080a007981 */ /* 0x020ee2000c1e1900 */
[----:B------:R-:W-:Y:S01]  /*0190*/  BSSY.RECONVERGENT B0, `(.L_x_24) ;  /* 0x000000c000007945 */ /* 0x000fe20003800200 */
[----:B--2---:R-:W0:Y:S08]  /*01a0*/  MUFU.RCP R16, R3 ;  /* 0x0000000300107308 */ /* 0x004e300000001000 */
[----:B---3--:R-:W1:Y:S01]  /*01b0*/  FCHK P0, R0, R3 ;  /* 0x0000000300007302 */ /* 0x008e620000000000 */
[----:B0-----:R-:W-:-:S04]  /*01c0*/  FFMA R13, -R3, R16, 1 ;  /* 0x3f800000030d7423 */ /* 0x001fc80000000110 */
[----:B------:R-:W-:-:S04]  /*01d0*/  FFMA R13, R16, R13, R16 ;  /* 0x0000000d100d7223 */ /* 0x000fc80000000010 */
[----:B------:R-:W-:-:S04]  /*01e0*/  FFMA R16, R0, R13, RZ ;  /* 0x0000000d00107223 */ /* 0x000fc800000000ff */
[----:B------:R-:W-:-:S04]  /*01f0*/  FFMA R17, -R3, R16, R0 ;  /* 0x0000001003117223 */ /* 0x000fc80000000100 */
[----:B------:R-:W-:Y:S01]  /*0200*/  FFMA R17, R13, R17, R16 ;  /* 0x000000110d117223 */ /* 0x000fe20000000010 */
[----:B-1----:R-:W-:Y:S06]  /*0210*/  @!P0 BRA `(.L_x_25) ;  /* 0x00000000000c8947 */ /* 0x002fec0003800000 */
[----:B------:R-:W-:-:S07]  /*0220*/  MOV R14, 0x240 ;  /* 0x00000240000e7802 */ /* 0x000fce0000000f00 */
[----:B------:R-:W-:Y:S05]  /*0230*/  CALL.REL.NOINC `($__internal_1_$__cuda_sm3x_div_rn_noftz_f32_slowpath) ;  /* 0x0000000c00ac7944 */ /* 0x000fea0003c00000 */
[----:B------:R-:W-:-:S07]  /*0240*/  IMAD.MOV.U32 R17, RZ, RZ, R0 ;  /* 0x000000ffff117224 */ /* 0x000fce00078e0000 */
.L_x_25:
[----:B------:R-:W-:Y:S05]  /*0250*/  BSYNC.RECONVERGENT B0 ;  /* 0x0000000000007941 */ /* 0x000fea0003800200 */
.L_x_24:
        /* <DEDUP_REMOVED lines=13> */
[----:B------:R-:W-:Y:S02]  /*0330*/  MOV R0, R16 ;  /* 0x0000001000007202 */ /* 0x000fe40000000f00 */
[----:B------:R-:W-:-:S07]  /*0340*/  MOV R14, 0x360 ;  /* 0x00000360000e7802 */ /* 0x000fce0000000f00 */
[----:B------:R-:W-:Y:S05]  /*0350*/  CALL.REL.NOINC `($__internal_1_$__cuda_sm3x_div_rn_noftz_f32_slowpath) ;  /* 0x0000000c00647944 */ /* 0x000fea0003c00000 */
[----:B------:R-:W-:-:S07]  /*0360*/  IMAD.MOV.U32 R15, RZ, RZ, R0 ;  /* 0x000000ffff0f7224 */ /* 0x000fce00078e0000 */
.L_x_27:
[----:B------:R-:W-:Y:S05]  /*0370*/  BSYNC.RECONVERGENT B0 ;  /* 0x0000000000007941 */ /* 0x000fea0003800200 */
.L_x_26:
[----:B------:R-:W-:Y:S01]  /*0380*/  ISETP.NE.AND P0, PT, R2, UR4, PT ;  /* 0x0000000402007c0c */ /* 0x000fe2000bf05270 */
[----:B------:R0:W-:Y:S01]  /*0390*/  STG.E desc[UR8][R12.64], R15 ;  /* 0x0000000f0c007986 */ /* 0x0001e2000c101908 */
[----:B------:R-:W-:Y:S01]  /*03a0*/  BSSY.RECONVERGENT B0, `(.L_x_28) ;  /* 0x00000ce000007945 */ /* 0x000fe20003800200 */
[----:B------:R-:W-:Y:S10]  /*03b0*/  BAR.SYNC.DEFER_BLOCKING 0x0 ;  /* 0x0000000000007b1d */ /* 0x000ff40000010000 */
[----:B0-----:R-:W-:Y:S05]  /*03c0*/  @!P0 BRA `(.L_x_29) ;  /* 0x0000000c002c8947 */ /* 0x001fea0003800000 */
[----:B------:R-:W0:Y:S01]  /*03d0*/  LDC.64 R10, c[0x0][0x380] ;  /* 0x0000e000ff0a7b82 */ /* 0x000e220000000a00 */
[----:B------:R-:W-:Y:S01]  /*03e0*/  IADD3 R13, PT, PT, R7, UR4, RZ ;  /* 0x00000004070d7c10 */ /* 0x000fe2000fffe0ff */
[----:B------:R-:W1:Y:S04]  /*03f0*/  LDCU UR5, c[0x0][0x390] ;  /* 0x00007200ff0577ac */ /* 0x000e680008000800 */
[----:B0-----:R-:W-:-:S05]  /*0400*/  IMAD.WIDE R12, R13, 0x4, R10 ;  /* 0x000000040d0c7825 */ /* 0x001fca00078e020a */
[----:B------:R0:W5:Y:S01]  /*0410*/  LDG.E R0, desc[UR8][R12.64] ;  /* 0x000000080c007981 */ /* 0x000162000c1e1900 */
[----:B-1----:R-:W-:Y:S01]  /*0420*/  UISETP.GE.U32.AND UP0, UPT, UR5, 0x8, UPT ;  /* 0x000000080500788c */ /* 0x002fe2000bf06070 */
[----:B------:R-:W-:-:S08]  /*0430*/  IMAD.MOV.U32 R16, RZ, RZ, RZ ;  /* 0x000000ffff107224 */ /* 0x000fd000078e00ff */
[----:B0-----:R-:W-:Y:S05]  /*0440*/  BRA.U !UP0, `(.L_x_30) ;  /* 0x0000000508587547 */ /* 0x001fea000b800000 */
[----:B------:R-:W-:Y:S02]  /*0450*/  HFMA2 R22, -RZ, RZ, 0, 9.5367431640625e-07 ;  /* 0x00000010ff167431 */ /* 0x000fe400000001ff */
[----:B------:R-:W-:Y:S01]  /*0460*/  IMAD.MOV.U32 R23, RZ, RZ, 0x0 ;  /* 0x00000000ff177424 */ /* 0x000fe200078e00ff */
[----:B------:R-:W0:Y:S01]  /*0470*/  LDCU.128 UR12, c[0x0][0x380] ;  /* 0x00007000ff0c77ac */ /* 0x000e220008000c00 */
[----:B------:R-:W-:Y:S02]  /*0480*/  IMAD R3, R5, UR4, RZ ;  /* 0x0000000405037c24 */ /* 0x000fe4000f8e02ff */
[----:B------:R-:W-:Y:S02]  /*0490*/  IMAD.MOV.U32 R21, RZ, RZ, R7 ;  /* 0x000000ffff157224 */ /* 0x000fe400078e0007 */
[----:B------:R-:W-:-:S05]  /*04a0*/  IMAD.WIDE.U32 R22, R4, UR4, R22 ;  /* 0x0000000404167c25 */ /* 0x000fca000f8e0016 */
[----:B------:R-:W-:Y:S02]  /*04b0*/  IADD3 R3, PT, PT, R23, R3, RZ ;  /* 0x0000000317037210 */ /* 0x000fe40007ffe0ff */
[----:B------:R-:W-:-:S07]  /*04c0*/  MOV R23, R8 ;  /* 0x0000000800177202 */ /* 0x000fce0000000f00 */
.L_x_31:
[C---:B0-----:R-:W-:Y:S01]  /*04d0*/  IADD3 R12, P0, PT, R22.reuse, UR12, RZ ;  /* 0x0000000c160c7c10 */ /* 0x041fe2000ff1e0ff */
[----:B-1----:R-:W-:Y:S01]  /*04e0*/  IMAD.WIDE R14, R21, 0x4, R10 ;  /* 0x00000004150e7825 */ /* 0x002fe200078e020a */
[----:B------:R-:W0:Y:S02]  /*04f0*/  LDC.64 R18, c[0x0][0x388] ;  /* 0x0000e200ff127b82 */ /* 0x000e240000000a00 */
[----:B------:R-:W-:Y:S02]  /*0500*/  IADD3.X R13, PT, PT, R3, UR13, RZ, P0, !PT ;  /* 0x0000000d030d7c10 */ /* 0x000fe400087fe4ff */
[----:B------:R-:W2:Y:S04]  /*0510*/  LDG.E R27, desc[UR8][R14.64] ;  /* 0x000000080e1b7981 */ /* 0x000ea8000c1e1900 */
[----:B------:R-:W2:Y:S01]  /*0520*/  LDG.E R25, desc[UR8][R12.64+-0x10] ;  /* 0xfffff0080c197981 */ /* 0x000ea2000c1e1900 */
[----:B------:R-:W-:-:S04]  /*0530*/  IADD3 R16, P0, PT, R22, UR14, RZ ;  /* 0x0000000e16107c10 */ /* 0x000fc8000ff1e0ff */
[----:B------:R-:W-:Y:S01]  /*0540*/  IADD3.X R17, PT, PT, R3, UR15, RZ, P0, !PT ;  /* 0x0000000f03117c10 */ /* 0x000fe200087fe4ff */
[----:B0-----:R-:W-:-:S04]  /*0550*/  IMAD.WIDE R18, R21, 0x4, R18 ;  /* 0x0000000415127825 */ /* 0x001fc800078e0212 */
[----:B--2--5:R-:W-:-:S05]  /*0560*/  FFMA R25, -R0, R25, R27 ;  /* 0x0000001900197223 */ /* 0x024fca000000011b */
[----:B------:R0:W-:Y:S04]  /*0570*/  STG.E desc[UR8][R14.64], R25 ;  /* 0x000000190e007986 */ /* 0x0001e8000c101908 */
[----:B------:R-:W2:Y:S04]  /*0580*/  LDG.E R27, desc[UR8][R16.64+-0x10] ;  /* 0xfffff008101b7981 */ /* 0x000ea8000c1e1900 */
[----:B------:R-:W2:Y:S02]  /*0590*/  LDG.E R29, desc[UR8][R18.64] ;  /* 0x00000008121d7981 */ /* 0x000ea4000c1e1900 */
[----:B--2---:R-:W-:-:S05]  /*05a0*/  FFMA R27, -R0, R27, R29 ;  /* 0x0000001b001b7223 */ /* 0x004fca000000011d */
[----:B------:R1:W-:Y:S04]  /*05b0*/  STG.E desc[UR8][R18.64], R27 ;  /* 0x0000001b12007986 */ /* 0x0003e8000c101908 */
[----:B------:R-:W2:Y:S04]  /*05c0*/  LDG.E R29, desc[UR8][R12.64+-0xc] ;  /* 0xfffff4080c1d7981 */ /* 0x000ea8000c1e1900 */
[----:B------:R-:W2:Y:S02]  /*05d0*/  LDG.E R24, desc[UR8][R14.64+0x4] ;  /* 0x000004080e187981 */ /* 0x000ea4000c1e1900 */
[----:B--2---:R-:W-:-:S05]  /*05e0*/  FFMA R29, -R0, R29, R24 ;  /* 0x0000001d001d7223 */ /* 0x004fca0000000118 */
[----:B------:R2:W-:Y:S04]  /*05f0*/  STG.E desc[UR8][R14.64+0x4], R29 ;  /* 0x0000041d0e007986 */ /* 0x0005e8000c101908 */
[----:B------:R-:W0:Y:S04]  /*0600*/  LDG.E R24, desc[UR8][R16.64+-0xc] ;  /* 0xfffff40810187981 */ /* 0x000e28000c1e1900 */
[----:B------:R-:W0:Y:S02]  /*0610*/  LDG.E R26, desc[UR8][R18.64+0x4] ;  /* 0x00000408121a7981 */ /* 0x000e24000c1e1900 */
[----:B0-----:R-:W-:-:S05]  /*0620*/  FFMA R25, -R0, R24, R26 ;  /* 0x0000001800197223 */ /* 0x001fca000000011a */
[----:B------:R0:W-:Y:S04]  /*0630*/  STG.E desc[UR8][R18.64+0x4], R25 ;  /* 0x0000041912007986 */ /* 0x0001e8000c101908 */
[----:B------:R-:W1:Y:S04]  /*0640*/  LDG.E R24, desc[UR8][R12.64+-0x8] ;  /* 0xfffff8080c187981 */ /* 0x000e68000c1e1900 */
[----:B------:R-:W1:Y:S02]  /*0650*/  LDG.E R26, desc[UR8][R14.64+0x8] ;  /* 0x000008080e1a7981 */ /* 0x000e64000c1e1900 */
[----:B-1----:R-:W-:-:S05]  /*0660*/  FFMA R27, -R0, R24, R26 ;  /* 0x00000018001b7223 */ /* 0x002fca000000011a */
        /* <DEDUP_REMOVED lines=42> */
[----:B------:R-:W0:Y:S01]  /*0910*/  LDG.E R26, desc[UR8][R18.64+0x1c] ;  /* 0x00001c08121a7981 */ /* 0x000e22000c1e1900 */
[----:B------:R-:W-:Y:S01]  /*0920*/  VIADD R23, R23, 0x8 ;  /* 0x0000000817177836 */ /* 0x000fe20000000000 */
[----:B------:R-:W-:Y:S01]  /*0930*/  IADD3 R22, P1, PT, R22, 0x20, RZ ;  /* 0x0000002016167810 */ /* 0x000fe20007f3e0ff */
[----:B------:R-:W-:-:S03]  /*0940*/  VIADD R21, R21, 0x8 ;  /* 0x0000000815157836 */ /* 0x000fc60000000000 */
[----:B------:R-:W-:Y:S02]  /*0950*/  ISETP.NE.AND P0, PT, R23, RZ, PT ;  /* 0x000000ff1700720c */ /* 0x000fe40003f05270 */
[----:B------:R-:W-:Y:S01]  /*0960*/  IADD3.X R3, PT, PT, RZ, R3, RZ, P1, !PT ;  /* 0x00000003ff037210 */ /* 0x000fe20000ffe4ff */
[----:B0-----:R-:W-:-:S05]  /*0970*/  FFMA R25, -R0, R24, R26 ;  /* 0x0000001800197223 */ /* 0x001fca000000011a */
[----:B------:R1:W-:Y:S05]  /*0980*/  STG.E desc[UR8][R18.64+0x1c], R25 ;  /* 0x00001c1912007986 */ /* 0x0003ea000c101908 */
[----:B------:R-:W-:Y:S05]  /*0990*/  @P0 BRA `(.L_x_31) ;  /* 0xfffffff800cc0947 */ /* 0x000fea000383ffff */
[----:B------:R-:W-:-:S07]  /*09a0*/  MOV R16, R6 ;  /* 0x0000000600107202 */ /* 0x000fce0000000f00 */
.L_x_30:
[----:B------:R-:W-:-:S13]  /*09b0*/  ISETP.NE.AND P0, PT, R20, RZ, PT ;  /* 0x000000ff1400720c */ /* 0x000fda0003f05270 */
[----:B------:R-:W-:Y:S05]  /*09c0*/  @!P0 BRA `(.L_x_29) ;  /* 0x0000000400ac8947 */ /* 0x000fea0003800000 */
[----:B------:R-:W-:Y:S01]  /*09d0*/  VIADD R3, R20, 0xffffffff ;  /* 0xffffffff14037836 */ /* 0x000fe20000000000 */
[----:B------:R-:W-:-:S04]  /*09e0*/  ULOP3.LUT UP0, UR6, UR5, 0x3, URZ, 0xc0, !UPT ;  /* 0x0000000305067892 */ /* 0x000fc8000f80c0ff */
[----:B------:R-:W-:-:S13]  /*09f0*/  ISETP.GE.U32.AND P0, PT, R3, 0x3, PT ;  /* 0x000000030300780c */ /* 0x000fda0003f06070 */
[----:B------:R-:W-:Y:S05]  /*0a00*/  @!P0 BRA `(.L_x_32) ;  /* 0x0000000000c48947 */ /* 0x000fea0003800000 */
[----:B-1----:R-:W-:Y:S01]  /*0a10*/  IADD3 R19, PT, PT, R9, R16, RZ ;  /* 0x0000001009137210 */ /* 0x002fe20007ffe0ff */
[----:B------:R-:W-:Y:S01]  /*0a20*/  IMAD.IADD R3, R7, 0x1, R16 ;  /* 0x0000000107037824 */ /* 0x000fe200078e0210 */
[----:B------:R-:W0:Y:S01]  /*0a30*/  LDC.64 R14, c[0x0][0x388] ;  /* 0x0000e200ff0e7b82 */ /* 0x000e220000000a00 */
[----:B------:R-:W1:Y:S02]  /*0a40*/  LDCU.128 UR12, c[0x0][0x380] ;  /* 0x00007000ff0c77ac */ /* 0x000e640008000c00 */
[----:B------:R-:W-:-:S04]  /*0a50*/  IMAD.WIDE.U32 R22, R19, 0x4, R10 ;  /* 0x0000000413167825 */ /* 0x000fc800078e000a */
[----:B------:R-:W-:Y:S02]  /*0a60*/  IMAD.WIDE R12, R3, 0x4, R10 ;  /* 0x00000004030c7825 */ /* 0x000fe400078e020a */
[----:B------:R-:W2:Y:S04]  /*0a70*/  LDG.E R23, desc[UR8][R22.64] ;  /* 0x0000000816177981 */ /* 0x000ea8000c1e1900 */
[----:B------:R-:W2:Y:S01]  /*0a80*/  LDG.E R17, desc[UR8][R12.64] ;  /* 0x000000080c117981 */ /* 0x000ea2000c1e1900 */
[----:B0-----:R-:W-:-:S04]  /*0a90*/  IMAD.WIDE.U32 R18, R19, 0x4, R14 ;  /* 0x0000000413127825 */ /* 0x001fc800078e000e */
[----:B------:R-:W-:-:S04]  /*0aa0*/  IMAD.WIDE R14, R3, 0x4, R14 ;  /* 0x00000004030e7825 */ /* 0x000fc800078e020e */
[----:B--2--5:R-:W-:-:S05]  /*0ab0*/  FFMA R17, -R0, R23, R17 ;  /* 0x0000001700117223 */ /* 0x024fca0000000111 */
[----:B------:R0:W-:Y:S04]  /*0ac0*/  STG.E desc[UR8][R12.64], R17 ;  /* 0x000000110c007986 */ /* 0x0001e8000c101908 */
[----:B------:R-:W2:Y:S04]  /*0ad0*/  LDG.E R19, desc[UR8][R18.64] ;  /* 0x0000000812137981 */ /* 0x000ea8000c1e1900 */
[----:B------:R-:W2:Y:S01]  /*0ae0*/  LDG.E R3, desc[UR8][R14.64] ;  /* 0x000000080e037981 */ /* 0x000ea2000c1e1900 */
[----:B------:R-:W-:-:S04]  /*0af0*/  IADD3 R25, P0, PT, R9, R16, RZ ;  /* 0x0000001009197210 */ /* 0x000fc80007f1e0ff */
[----:B------:R-:W-:Y:S01]  /*0b00*/  IADD3.X R22, PT, PT, RZ, RZ, RZ, P0, !PT ;  /* 0x000000ffff167210 */ /* 0x000fe200007fe4ff */
[----:B------:R-:W-:-:S03]  /*0b10*/  IMAD.SHL.U32 R24, R25, 0x4, RZ ;  /* 0x0000000419187824 */ /* 0x000fc600078e00ff */
[----:B------:R-:W-:Y:S02]  /*0b20*/  SHF.L.U64.HI R25, R25, 0x2, R22 ;  /* 0x0000000219197819 */ /* 0x000fe40000010216 */
[----:B-1----:R-:W-:-:S04]  /*0b30*/  IADD3 R22, P0, PT, R24, UR12, RZ ;  /* 0x0000000c18167c10 */ /* 0x002fc8000ff1e0ff */
[----:B------:R-:W-:Y:S01]  /*0b40*/  IADD3.X R23, PT, PT, R25, UR13, RZ, P0, !PT ;  /* 0x0000000d19177c10 */ /* 0x000fe200087fe4ff */
[----:B--2---:R-:W-:-:S05]  /*0b50*/  FFMA R3, -R0, R19, R3 ;  /* 0x0000001300037223 */ /* 0x004fca0000000103 */
[----:B------:R1:W-:Y:S04]  /*0b60*/  STG.E desc[UR8][R14.64], R3 ;  /* 0x000000030e007986 */ /* 0x0003e8000c101908 */
[----:B------:R-:W2:Y:S04]  /*0b70*/  LDG.E R21, desc[UR8][R12.64+0x4] ;  /* 0x000004080c157981 */ /* 0x000ea8000c1e1900 */
[----:B0-----:R-:W2:Y:S01]  /*0b80*/  LDG.E R17, desc[UR8][R22.64+0x4] ;  /* 0x0000040816117981 */ /* 0x001ea2000c1e1900 */
[----:B------:R-:W-:-:S04]  /*0b90*/  IADD3 R18, P0, PT, R24, UR14, RZ ;  /* 0x0000000e18127c10 */ /* 0x000fc8000ff1e0ff */
[----:B------:R-:W-:Y:S01]  /*0ba0*/  IADD3.X R19, PT, PT, R25, UR15, RZ, P0, !PT ;  /* 0x0000000f19137c10 */ /* 0x000fe200087fe4ff */
[----:B--2---:R-:W-:-:S05]  /*0bb0*/  FFMA R17, -R0, R17, R21 ;  /* 0x0000001100117223 */ /* 0x004fca0000000115 */
[----:B------:R0:W-:Y:S04]  /*0bc0*/  STG.E desc[UR8][R12.64+0x4], R17 ;  /* 0x000004110c007986 */ /* 0x0001e8000c101908 */
[----:B------:R-:W2:Y:S04]  /*0bd0*/  LDG.E R21, desc[UR8][R18.64+0x4] ;  /* 0x0000040812157981 */ /* 0x000ea8000c1e1900 */
[----:B------:R-:W2:Y:S02]  /*0be0*/  LDG.E R25, desc[UR8][R14.64+0x4] ;  /* 0x000004080e197981 */ /* 0x000ea4000c1e1900 */
[----:B--2---:R-:W-:-:S05]  /*0bf0*/  FFMA R21, -R0, R21, R25 ;  /* 0x0000001500157223 */ /* 0x004fca0000000119 */
[----:B------:R2:W-:Y:S04]  /*0c00*/  STG.E desc[UR8][R14.64+0x4], R21 ;  /* 0x000004150e007986 */ /* 0x0005e8000c101908 */
[----:B-1----:R-:W3:Y:S04]  /*0c10*/  LDG.E R3, desc[UR8][R22.64+0x8] ;  /* 0x0000080816037981 */ /* 0x002ee8000c1e1900 */
[----:B------:R-:W3:Y:S02]  /*0c20*/  LDG.E R25, desc[UR8][R12.64+0x8] ;  /* 0x000008080c197981 */ /* 0x000ee4000c1e1900 */
[----:B---3--:R-:W-:-:S05]  /*0c30*/  FFMA R3, -R0, R3, R25 ;  /* 0x0000000300037223 */ /* 0x008fca0000000119 */
[----:B------:R3:W-:Y:S04]  /*0c40*/  STG.E desc[UR8][R12.64+0x8], R3 ;  /* 0x000008030c007986 */ /* 0x0007e8000c101908 */
[----:B------:R-:W4:Y:S04]  /*0c50*/  LDG.E R25, desc[UR8][R18.64+0x8] ;  /* 0x0000080812197981 */ /* 0x000f28000c1e1900 */
[----:B------:R-:W4:Y:S02]  /*0c60*/  LDG.E R27, desc[UR8][R14.64+0x8] ;  /* 0x000008080e1b7981 */ /* 0x000f24000c1e1900 */
[----:B----4-:R-:W-:-:S05]  /*0c70*/  FFMA R25, -R0, R25, R27 ;  /* 0x0000001900197223 */ /* 0x010fca000000011b */
[----:B------:R3:W-:Y:S04]  /*0c80*/  STG.E desc[UR8][R14.64+0x8], R25 ;  /* 0x000008190e007986 */ /* 0x0007e8000c101908 */
[----:B0-----:R-:W4:Y:S04]  /*0c90*/  LDG.E R17, desc[UR8][R22.64+0xc] ;  /* 0x00000c0816117981 */ /* 0x001f28000c1e1900 */
[----:B------:R-:W4:Y:S02]  /*0ca0*/  LDG.E R27, desc[UR8][R12.64+0xc] ;  /* 0x00000c080c1b7981 */ /* 0x000f24000c1e1900 */
[----:B----4-:R-:W-:-:S05]  /*0cb0*/  FFMA R17, -R0, R17, R27 ;  /* 0x0000001100117223 */ /* 0x010fca000000011b */
[----:B------:R3:W-:Y:S04]  /*0cc0*/  STG.E desc[UR8][R12.64+0xc], R17 ;  /* 0x00000c110c007986 */ /* 0x0007e8000c101908 */
[----:B--2---:R-:W2:Y:S04]  /*0cd0*/  LDG.E R21, desc[UR8][R18.64+0xc] ;  /* 0x00000c0812157981 */ /* 0x004ea8000c1e1900 */
[----:B------:R-:W2:Y:S01]  /*0ce0*/  LDG.E R27, desc[UR8][R14.64+0xc] ;  /* 0x00000c080e1b7981 */ /* 0x000ea2000c1e1900 */
[----:B------:R-:W-:Y:S01]  /*0cf0*/  IADD3 R16, PT, PT, R16, 0x4, RZ ;  /* 0x0000000410107810 */ /* 0x000fe20007ffe0ff */
[----:B--2---:R-:W-:-:S05]  /*0d00*/  FFMA R21, -R0, R21, R27 ;  /* 0x0000001500157223 */ /* 0x004fca000000011b */
[----:B------:R3:W-:Y:S02]  /*0d10*/  STG.E desc[UR8][R14.64+0xc], R21 ;  /* 0x00000c150e007986 */ /* 0x0007e4000c101908 */
.L_x_32:
[----:B------:R-:W-:Y:S05]  /*0d20*/  BRA.U !UP0, `(.L_x_29) ;  /* 0x0000000108d47547 */ /* 0x000fea000b800000 */
[----:B------:R-:W-:Y:S02]  /*0d30*/  UISETP.NE.AND UP0, UPT, UR6, 0x1, UPT ;  /* 0x000000010600788c */ /* 0x000fe4000bf05270 */
[----:B------:R-:W-:-:S04]  /*0d40*/  ULOP3.LUT UR5, UR5, 0x1, URZ, 0xc0, !UPT ;  /* 0x0000000105057892 */ /* 0x000fc8000f8ec0ff */
[----:B------:R-:W-:-:S03]  /*0d50*/  UISETP.NE.U32.AND UP1, UPT, UR5, 0x1, UPT ;  /* 0x000000010500788c */ /* 0x000fc6000bf25070 */
[----:B------:R-:W-:Y:S08]  /*0d60*/  BRA.U !UP0, `(.L_x_33) ;  /* 0x0000000108847547 */ /* 0x000ff0000b800000 */
[----:B-1----:R-:W-:Y:S01]  /*0d70*/  IMAD.IADD R19, R9, 0x1, R16 ;  /* 0x0000000109137824 */ /* 0x002fe200078e0210 */
[----:B---3--:R-:W-:Y:S01]  /*0d80*/  IADD3 R17, PT, PT, R7, R16, RZ ;  /* 0x0000001007117210 */ /* 0x008fe20007ffe0ff */
[----:B------:R-:W0:Y:S01]  /*0d90*/  LDC.64 R14, c[0x0][0x388] ;  /* 0x0000e200ff0e7b82 */ /* 0x000e220000000a00 */
[----:B------:R-:W1:Y:S01]  /*0da0*/  LDCU.128 UR12, c[0x0][0x380] ;  /* 0x00007000ff0c77ac */ /* 0x000e620008000c00 */
        /* <DEDUP_REMOVED lines=11> */
[----:B------:R-:W-:Y:S01]  /*0e60*/  SHF.L.U32 R24, R21, 0x2, RZ ;  /* 0x0000000215187819 */ /* 0x000fe200000006ff */
[----:B------:R-:W-:-:S05]  /*0e70*/  IMAD.X R22, RZ, RZ, RZ, P0 ;  /* 0x000000ffff167224 */ /* 0x000fca00000e06ff */
[----:B------:R-:W-:Y:S02]  /*0e80*/  SHF.L.U64.HI R21, R21, 0x2, R22 ;  /* 0x0000000215157819 */ /* 0x000fe40000010216 */
[----:B-1----:R-:W-:-:S04]  /*0e90*/  IADD3 R22, P0, PT, R24, UR12, RZ ;  /* 0x0000000c18167c10 */ /* 0x002fc8000ff1e0ff */
[----:B------:R-:W-:Y:S01]  /*0ea0*/  IADD3.X R23, PT, PT, R21, UR13, RZ, P0, !PT ;  /* 0x0000000d15177c10 */ /* 0x000fe200087fe4ff */
[----:B--2---:R-:W-:-:S05]  /*0eb0*/  FFMA R17, -R0, R19, R17 ;  /* 0x0000001300117223 */ /* 0x004fca0000000111 */
[----:B------:R2:W-:Y:S04]  /*0ec0*/  STG.E desc[UR8][R14.64], R17 ;  /* 0x000000110e007986 */ /* 0x0005e8000c101908 */
[----:B------:R-:W3:Y:S04]  /*0ed0*/  LDG.E R23, desc[UR8][R22.64+0x4] ;  /* 0x0000040816177981 */ /* 0x000ee8000c1e1900 */
[----:B0-----:R-:W3:Y:S01]  /*0ee0*/  LDG.E R3, desc[UR8][R12.64+0x4] ;  /* 0x000004080c037981 */ /* 0x001ee2000c1e1900 */
[----:B------:R-:W-:-:S04]  /*0ef0*/  IADD3 R18, P0, PT, R24, UR14, RZ ;  /* 0x0000000e18127c10 */ /* 0x000fc8000ff1e0ff */
[----:B------:R-:W-:Y:S01]  /*0f00*/  IADD3.X R19, PT, PT, R21, UR15, RZ, P0, !PT ;  /* 0x0000000f15137c10 */ /* 0x000fe200087fe4ff */
[----:B---3--:R-:W-:-:S05]  /*0f10*/  FFMA R3, -R0, R23, R3 ;  /* 0x0000001700037223 */ /* 0x008fca0000000103 */
[----:B------:R2:W-:Y:S04]  /*0f20*/  STG.E desc[UR8][R12.64+0x4], R3 ;  /* 0x000004030c007986 */ /* 0x0005e8000c101908 */
[----:B------:R-:W3:Y:S04]  /*0f30*/  LDG.E R19, desc[UR8][R18.64+0x4] ;  /* 0x0000040812137981 */ /* 0x000ee8000c1e1900 */
[----:B------:R-:W3:Y:S01]  /*0f40*/  LDG.E R21, desc[UR8][R14.64+0x4] ;  /* 0x000004080e157981 */ /* 0x000ee2000c1e1900 */
[----:B------:R-:W-:Y:S02]  /*0f50*/  VIADD R16, R16, 0x2 ;  /* 0x0000000210107836 */ /* 0x000fe40000000000 */
[----:B---3--:R-:W-:-:S05]  /*0f60*/  FFMA R21, -R0, R19, R21 ;  /* 0x0000001300157223 */ /* 0x008fca0000000115 */
[----:B------:R2:W-:Y:S02]  /*0f70*/  STG.E desc[UR8][R14.64+0x4], R21 ;  /* 0x000004150e007986 */ /* 0x0005e4000c101908 */
.L_x_33:
[----:B------:R-:W-:Y:S05]  /*0f80*/  BRA.U UP1, `(.L_x_29) ;  /* 0x00000001013c7547 */ /* 0x000fea000b800000 */
[----:B------:R-:W-:Y:S01]  /*0f90*/  IADD3 R9, PT, PT, R9, R16, RZ ;  /* 0x0000001009097210 */ /* 0x000fe20007ffe0ff */
[----:B--23--:R-:W-:Y:S01]  /*0fa0*/  IMAD.IADD R3, R7, 0x1, R16 ;  /* 0x0000000107037824 */ /* 0x00cfe200078e0210 */
[----:B------:R-:W0:Y:S03]  /*0fb0*/  LDC.64 R12, c[0x0][0x388] ;  /* 0x0000e200ff0c7b82 */ /* 0x000e260000000a00 */
[----:B-1----:R-:W-:-:S04]  /*0fc0*/  IMAD.WIDE.U32 R14, R9, 0x4, R10 ;  /* 0x00000004090e7825 */ /* 0x002fc800078e000a */
[----:B------:R-:W-:Y:S02]  /*0fd0*/  IMAD.WIDE R10, R3, 0x4, R10 ;  /* 0x00000004030a7825 */ /* 0x000fe400078e020a */
[----:B------:R-:W2:Y:S04]  /*0fe0*/  LDG.E R15, desc[UR8][R14.64] ;  /* 0x000000080e0f7981 */ /* 0x000ea8000c1e1900 */
[----:B------:R-:W2:Y:S02]  /*0ff0*/  LDG.E R17, desc[UR8][R10.64] ;  /* 0x000000080a117981 */ /* 0x000ea4000c1e1900 */
[----:B--2--5:R-:W-:Y:S01]  /*1000*/  FFMA R19, -R0, R15, R17 ;  /* 0x0000000f00137223 */ /* 0x024fe20000000111 */
[----:B0-----:R-:W-:-:S04]  /*1010*/  IMAD.WIDE.U32 R16, R9, 0x4, R12 ;  /* 0x0000000409107825 */ /* 0x001fc800078e000c */
[----:B------:R-:W-:Y:S01]  /*1020*/  IMAD.WIDE R12, R3, 0x4, R12 ;  /* 0x00000004030c7825 */ /* 0x000fe200078e020c */
[----:B------:R0:W-:Y:S04]  /*1030*/  STG.E desc[UR8][R10.64], R19 ;  /* 0x000000130a007986 */ /* 0x0001e8000c101908 */
[----:B------:R-:W2:Y:S04]  /*1040*/  LDG.E R17, desc[UR8][R16.64] ;  /* 0x0000000810117981 */ /* 0x000ea8000c1e1900 */
[----:B------:R-:W2:Y:S02]  /*1050*/  LDG.E R3, desc[UR8][R12.64] ;  /* 0x000000080c037981 */ /* 0x000ea4000c1e1900 */
[----:B--2---:R-:W-:-:S05]  /*1060*/  FFMA R3, -R0, R17, R3 ;  /* 0x0000001100037223 */ /* 0x004fca0000000103 */
[----:B------:R0:W-:Y:S02]  /*1070*/  STG.E desc[UR8][R12.64], R3 ;  /* 0x000000030c007986 */ /* 0x0001e4000c101908 */
.L_x_29:
[----:B------:R-:W-:Y:S05]  /*1080*/  BSYNC.RECONVERGENT B0 ;  /* 0x0000000000007941 */ /* 0x000fea0003800200 */
.L_x_28:
[----:B------:R-:W4:Y:S01]  /*1090*/  LDCU UR5, c[0x0][0x390] ;  /* 0x00007200ff0577ac */ /* 0x000f220008000800 */
[----:B------:R-:W-:-:S04]  /*10a0*/  UIADD3 UR4, UPT, UPT, UR4, 0x1, URZ ;  /* 0x0000000104047890 */ /* 0x000fc8000fffe0ff */
[----:B----4-:R-:W-:Y:S01]  /*10b0*/  UISETP.NE.AND UP0, UPT, UR4, UR5, UPT ;  /* 0x000000050400728c */ /* 0x010fe2000bf05270 */
[----:B------:R-:W-:Y:S08]  /*10c0*/  BAR.SYNC.DEFER_BLOCKING 0x0 ;  /* 0x0000000000007b1d */ /* 0x000ff00000010000 */
[----:B------:R-:W-:Y:S05]  /*10d0*/  BRA.U UP0, `(.L_x_34) ;  /* 0xfffffff100087547 */ /* 0x000fea000b83ffff */
[----:B------:R-:W-:Y:S05]  /*10e0*/  EXIT ;  /* 0x000000000000794d */ /* 0x000fea0003800000 */
        .weak           $__internal_1_$__cuda_sm3x_div_rn_noftz_f32_slowpath
        .type           $__internal_1_$__cuda_sm3x_div_rn_noftz_f32_slowpath,@function
        .size           $__internal_1_$__cuda_sm3x_div_rn_noftz_f32_slowpath,(.L_x_48 - $__internal_1_$__cuda_sm3x_div_rn_noftz_f32_slowpath)
$__internal_1_$__cuda_sm3x_div_rn_noftz_f32_slowpath:
[----:B------:R-:W-:Y:S01]  /*10f0*/  SHF.R.U32.HI R15, RZ, 0x17, R3 ;  /* 0x00000017ff0f7819 */ /* 0x000fe20000011603 */
[----:B------:R-:W-:Y:S01]  /*1100*/  BSSY.RECONVERGENT B1, `(.L_x_35) ;  /* 0x0000063000017945 */ /* 0x000fe20003800200 */
[----:B------:R-:W-:Y:S02]  /*1110*/  SHF.R.U32.HI R16, RZ, 0x17, R0 ;  /* 0x00000017ff107819 */ /* 0x000fe40000011600 */
[----:B------:R-:W-:Y:S02]  /*1120*/  LOP3.LUT R15, R15, 0xff, RZ, 0xc0, !PT ;  /* 0x000000ff0f0f7812 */ /* 0x000fe400078ec0ff */
[----:B------:R-:W-:Y:S02]  /*1130*/  LOP3.LUT R21, R16, 0xff, RZ, 0xc0, !PT ;  /* 0x000000ff10157812 */ /* 0x000fe400078ec0ff */
[----:B------:R-:W-:Y:S02]  /*1140*/  IADD3 R19, PT, PT, R15, -0x1, RZ ;  /* 0xffffffff0f137810 */ /* 0x000fe40007ffe0ff */
[----:B------:R-:W-:Y:S01]  /*1150*/  MOV R17, R3 ;  /* 0x0000000300117202 */ /* 0x000fe20000000f00 */
[----:B------:R-:W-:Y:S01]  /*1160*/  VIADD R18, R21, 0xffffffff ;  /* 0xffffffff15127836 */ /* 0x000fe20000000000 */
[----:B------:R-:W-:-:S04]  /*1170*/  ISETP.GT.U32.AND P0, PT, R19, 0xfd, PT ;  /* 0x000000fd1300780c */ /* 0x000fc80003f04070 */
[----:B------:R-:W-:-:S13]  /*1180*/  ISETP.GT.U32.OR P0, PT, R18, 0xfd, P0 ;  /* 0x000000fd1200780c */ /* 0x000fda0000704470 */
[----:B------:R-:W-:Y:S01]  /*1190*/  @!P0 IMAD.MOV.U32 R16, RZ, RZ, RZ ;  /* 0x000000ffff108224 */ /* 0x000fe200078e00ff */
        /* <DEDUP_REMOVED lines=19> */
[----:B------:R-:W-:Y:S01]  /*12d0*/  @P0 MOV R16, RZ ;  /* 0x000000ff00100202 */ /* 0x000fe20000000f00 */
[----:B------:R-:W-:Y:S02]  /*12e0*/  @!P0 IMAD.MOV.U32 R16, RZ, RZ, -0x40 ;  /* 0xffffffc0ff108424 */ /* 0x000fe400078e00ff */
[----:B------:R-:W-:Y:S01]  /*12f0*/  @!P0 FFMA R0, R0, 1.84467440737095516160e+19, RZ ;  /* 0x5f80000000008823 */ /* 0x000fe200000000ff */
[----:B------:R-:W-:Y:S02]  /*1300*/  @!P1 FFMA R17, R3, 1.84467440737095516160e+19, RZ ;  /* 0x5f80000003119823 */ /* 0x000fe400000000ff */
[----:B------:R-:W-:-:S07]  /*1310*/  @!P1 IADD3 R16, PT, PT, R16, 0x40, RZ ;  /* 0x0000004010109810 */ /* 0x000fce0007ffe0ff */
.L_x_36:
[----:B------:R-:W-:Y:S01]  /*1320*/  LEA R18, R15, 0xc0800000, 0x17 ;  /* 0xc08000000f127811 */ /* 0x000fe200078eb8ff */
[----:B------:R-:W-:Y:S01]  /*1330*/  VIADD R21, R21, 0xffffff81 ;  /* 0xffffff8115157836 */ /* 0x000fe20000000000 */
[----:B------:R-:W-:Y:S02]  /*1340*/  BSSY.RECONVERGENT B2, `(.L_x_41) ;  /* 0x0000035000027945 */ /* 0x000fe40003800200 */
[----:B------:R-:W-:Y:S01]  /*1350*/  IADD3 R22, PT, PT, -R18, R17, RZ ;  /* 0x0000001112167210 */ /* 0x000fe20007ffe1ff */
[C---:B------:R-:W-:Y:S01]  /*1360*/  IMAD R0, R21.reuse, -0x800000, R0 ;  /* 0xff80000015007824 */ /* 0x040fe200078e0200 */
[----:B------:R-:W-:Y:S02]  /*1370*/  IADD3 R21, PT, PT, R21, 0x7f, -R15 ;  /* 0x0000007f15157810 */ /* 0x000fe40007ffe80f */
[----:B------:R-:W0:Y:S01]  /*1380*/  MUFU.RCP R17, R22 ;  /* 0x0000001600117308 */ /* 0x000e220000001000 */
[----:B------:R-:W-:Y:S01]  /*1390*/  FADD.FTZ R19, -R22, -RZ ;  /* 0x800000ff16137221 */ /* 0x000fe20000010100 */
[----:B------:R-:W-:-:S03]  /*13a0*/  IADD3 R21, PT, PT, R21, R16, RZ ;  /* 0x0000001015157210 */ /* 0x000fc60007ffe0ff */
[----:B0-----:R-:W-:-:S04]  /*13b0*/  FFMA R18, R17, R19, 1 ;  /* 0x3f80000011127423 */ /* 0x001fc80000000013 */
[----:B------:R-:W-:-:S04]  /*13c0*/  FFMA R17, R17, R18, R17 ;  /* 0x0000001211117223 */ /* 0x000fc80000000011 */
[----:B------:R-:W-:-:S04]  /*13d0*/  FFMA R18, R0, R17, RZ ;  /* 0x0000001100127223 */ /* 0x000fc800000000ff */
[----:B------:R-:W-:-:S04]  /*13e0*/  FFMA R23, R19, R18, R0 ;  /* 0x0000001213177223 */ /* 0x000fc80000000000 */
[----:B------:R-:W-:-:S04]  /*13f0*/  FFMA R18, R17, R23, R18 ;  /* 0x0000001711127223 */ /* 0x000fc80000000012 */
[----:B------:R-:W-:-:S04]  /*1400*/  FFMA R19, R19, R18, R0 ;  /* 0x0000001213137223 */ /* 0x000fc80000000000 */
[----:B------:R-:W-:-:S05]  /*1410*/  FFMA R0, R17, R19, R18 ;  /* 0x0000001311007223 */ /* 0x000fca0000000012 */
[----:B------:R-:W-:-:S04]  /*1420*/  SHF.R.U32.HI R15, RZ, 0x17, R0 ;  /* 0x00000017ff0f7819 */ /* 0x000fc80000011600 */
[----:B------:R-:W-:-:S04]  /*1430*/  LOP3.LUT R15, R15, 0xff, RZ, 0xc0, !PT ;  /* 0x000000ff0f0f7812 */ /* 0x000fc800078ec0ff */
[----:B------:R-:W-:-:S05]  /*1440*/  IADD3 R22, PT, PT, R15, R21, RZ ;  /* 0x000000150f167210 */ /* 0x000fca0007ffe0ff */
[----:B------:R-:W-:-:S05]  /*1450*/  VIADD R15, R22, 0xffffffff ;  /* 0xffffffff160f7836 */ /* 0x000fca0000000000 */
        /* <DEDUP_REMOVED lines=15> */
[----:B------:R-:W-:Y:S02]  /*1550*/  IADD3 R17, PT, PT, R22, 0x20, RZ ;  /* 0x0000002016117810 */ /* 0x000fe40007ffe0ff */
[----:B------:R-:W-:-:S02]  /*1560*/  LOP3.LUT R16, R16, 0x800000, RZ, 0xfc, !PT ;  /* 0x0080000010107812 */ /* 0x000fc400078efcff */
[----:B------:R-:W-:Y:S02]  /*1570*/  IADD3 R19, PT, PT, -R22, RZ, RZ ;  /* 0x000000ff16137210 */ /* 0x000fe40007ffe1ff */
[----:B------:R-:W-:Y:S02]  /*1580*/  SHF.L.U32 R17, R16, R17, RZ ;  /* 0x0000001110117219 */ /* 0x000fe400000006ff */
[----:B------:R-:W-:Y:S02]  /*1590*/  FSETP.NEU.FTZ.AND P0, PT, R15, R18, PT ;  /* 0x000000120f00720b */ /* 0x000fe40003f1d000 */
[----:B------:R-:W-:Y:S02]  /*15a0*/  SEL R15, R19, RZ, P2 ;  /* 0x000000ff130f7207 */ /* 0x000fe40001000000 */
[----:B------:R-:W-:Y:S02]  /*15b0*/  ISETP.NE.AND P1, PT, R17, RZ, P1 ;  /* 0x000000ff1100720c */ /* 0x000fe40000f25270 */
[----:B------:R-:W-:-:S02]  /*15c0*/  SHF.R.U32.HI R15, RZ, R15, R16 ;  /* 0x0000000fff0f7219 */ /* 0x000fc40000011610 */
[----:B------:R-:W-:Y:S02]  /*15d0*/  PLOP3.LUT P0, PT, P0, P1, PT, 0xf8, 0x8f ;  /* 0x00000000008f781c */ /* 0x000fe40000703f70 */
[----:B------:R-:W-:Y:S02]  /*15e0*/  SHF.R.U32.HI R17, RZ, 0x1, R15 ;  /* 0x00000001ff117819 */ /* 0x000fe4000001160f */
[----:B------:R-:W-:-:S04]  /*15f0*/  SEL R16, RZ, 0x1, !P0 ;  /* 0x00000001ff107807 */ /* 0x000fc80004000000 */
[----:B------:R-:W-:-:S04]  /*1600*/  LOP3.LUT R16, R16, 0x1, R17, 0xf8, !PT ;  /* 0x0000000110107812 */ /* 0x000fc800078ef811 */
[----:B------:R-:W-:-:S05]  /*1610*/  LOP3.LUT R16, R16, R15, RZ, 0xc0, !PT ;  /* 0x0000000f10107212 */ /* 0x000fca00078ec0ff */
[----:B------:R-:W-:-:S05]  /*1620*/  IMAD.IADD R17, R17, 0x1, R16 ;  /* 0x0000000111117824 */ /* 0x000fca00078e0210 */
[----:B------:R-:W-:Y:S01]  /*1630*/  LOP3.LUT R0, R17, R0, RZ, 0xfc, !PT ;  /* 0x0000000011007212 */ /* 0x000fe200078efcff */
[----:B------:R-:W-:Y:S06]  /*1640*/  BRA `(.L_x_44) ;  /* 0x0000000000107947 */ /* 0x000fec0003800000 */
.L_x_43:
[----:B------:R-:W-:-:S04]  /*1650*/  LOP3.LUT R0, R0, 0x80000000, RZ, 0xc0, !PT ;  /* 0x8000000000007812 */ /* 0x000fc800078ec0ff */
[----:B------:R-:W-:Y:S01]  /*1660*/  LOP3.LUT R0, R0, 0x7f800000, RZ, 0xfc, !PT ;  /* 0x7f80000000007812 */ /* 0x000fe200078efcff */
[----:B------:R-:W-:Y:S06]  /*1670*/  BRA `(.L_x_44) ;  /* 0x0000000000047947 */ /* 0x000fec0003800000 */
.L_x_42:
[----:B------:R-:W-:-:S07]  /*1680*/  LEA R0, R21, R0, 0x17 ;  /* 0x0000000015007211 */ /* 0x000fce00078eb8ff */
.L_x_44:
[----:B------:R-:W-:Y:S05]  /*1690*/  BSYNC.RECONVERGENT B2 ;  /* 0x0000000000027941 */ /* 0x000fea0003800200 */
.L_x_41:
[----:B------:R-:W-:Y:S05]  /*16a0*/  BRA `(.L_x_45) ;  /* 0x0000000000207947 */ /* 0x000fea0003800000 */
.L_x_40:
[----:B------:R-:W-:-:S04]  /*16b0*/  LOP3.LUT R0, R17, 0x80000000, R0, 0x48, !PT ;  /* 0x8000000011007812 */ /* 0x000fc800078e4800 */
[----:B------:R-:W-:Y:S01]  /*16c0*/  LOP3.LUT R0, R0, 0x7f800000, RZ, 0xfc, !PT ;  /* 0x7f80000000007812 */ /* 0x000fe200078efcff */
[----:B------:R-:W-:Y:S06]  /*16d0*/  BRA `(.L_x_45) ;  /* 0x0000000000147947 */ /* 0x000fec0003800000 */
.L_x_39:
[----:B------:R-:W-:Y:S01]  /*16e0*/  LOP3.LUT R0, R17, 0x80000000, R0, 0x48, !PT ;  /* 0x8000000011007812 */ /* 0x000fe200078e4800 */
[----:B------:R-:W-:Y:S06]  /*16f0*/  BRA `(.L_x_45) ;  /* 0x00000000000c7947 */ /* 0x000fec0003800000 */
.L_x_38:
[----:B------:R-:W0:Y:S01]  /*1700*/  MUFU.RSQ R0, -QNAN ;  /* 0xffc0000000007908 */ /* 0x000e220000001400 */
[----:B------:R-:W-:Y:S05]  /*1710*/  BRA `(.L_x_45) ;  /* 0x0000000000047947 */ /* 0x000fea0003800000 */
.L_x_37:
[----:B------:R-:W-:-:S07]  /*1720*/  FADD.FTZ R0, R0, R3 ;  /* 0x0000000300007221 */ /* 0x000fce0000010000 */
.L_x_45:
[----:B------:R-:W-:Y:S05]  /*1730*/  BSYNC.RECONVERGENT B1 ;  /* 0x0000000000017941 */ /* 0x000fea0003800200 */
.L_x_35:
[----:B------:R-:W-:-:S04]  /*1740*/  HFMA2 R15, -RZ, RZ, 0, 0 ;  /* 0x00000000ff0f7431 */ /* 0x000fc800000001ff */
[----:B0-----:R-:W-:Y:S05]  /*1750*/  RET.REL.NODEC R14 `(_Z26inve_matrix_gauss_jordan_2PfS_i) ;  /* 0xffffffe80e287950 */ /* 0x001fea0003c3ffff */
.L_x_46:
        /* <DEDUP_REMOVED lines=10> */
.L_x_48:


//--------------------- .nv.shared.reserved.0     --------------------------
	.section	.nv.shared.reserved.0,"aw",@nobits
	.weak		__nv_reservedSMEM_offset_0_alias
	.size		__nv_reservedSMEM_offset_0_alias, 0, 64
	.other		__nv_reservedSMEM_offset_0_alias,@"STO_CUDA_RESERVED_SHARED STV_DEFAULT"
__nv_reservedSMEM_offset_0_alias:
	.zero		0
	.zero		64


//--------------------- .nv.constant0._Z29inve_matrix_gauss_jordan_cudaPfS_ii --------------------------
	.section	.nv.constant0._Z29inve_matrix_gauss_jordan_cudaPfS_ii,"a",@progbits
	.sectionflags	@""
	.align	4
.nv.constant0._Z29inve_matrix_gauss_jordan_cudaPfS_ii:
	.zero		920


//--------------------- .nv.constant0._Z26inve_matrix_gauss_jordan_2PfS_i --------------------------
	.section	.nv.constant0._Z26inve_matrix_gauss_jordan_2PfS_i,"a",@progbits
	.sectionflags	@""
	.align	4
.nv.constant0._Z26inve_matrix_gauss_jordan_2PfS_i:
	.zero		916


//--------------------- SYMBOLS --------------------------

	.type		.nv.reservedSmem.offset0,@object
	.size		.nv.reservedSmem.offset0,0x4
